//
// Generated by NVIDIA NVVM Compiler
//
// Compiler Build ID: CL-36424714
// Cuda compilation tools, release 13.0, V13.0.88
// Based on NVVM 20.0.0
//

.version 9.0
.target sm_100
.address_size 64

	// .globl	_Z20bottleneck_bandwidthPKfPfi
// _ZZ20bottleneck_occupancyPfiE4smem has been demoted

.visible .entry _Z20bottleneck_bandwidthPKfPfi(
	.param .u64 .ptr .align 1 _Z20bottleneck_bandwidthPKfPfi_param_0,
	.param .u64 .ptr .align 1 _Z20bottleneck_bandwidthPKfPfi_param_1,
	.param .u32 _Z20bottleneck_bandwidthPKfPfi_param_2
)
{
	.reg .pred 	%p<2>;
	.reg .b32 	%r<6>;
	.reg .b32 	%f<2>;
	.reg .b64 	%rd<8>;

	ld.param.u64 	%rd1, [_Z20bottleneck_bandwidthPKfPfi_param_0];
	ld.param.u64 	%rd2, [_Z20bottleneck_bandwidthPKfPfi_param_1];
	ld.param.u32 	%r2, [_Z20bottleneck_bandwidthPKfPfi_param_2];
	mov.u32 	%r3, %ctaid.x;
	mov.u32 	%r4, %ntid.x;
	mov.u32 	%r5, %tid.x;
	mad.lo.s32 	%r1, %r3, %r4, %r5;
	setp.ge.s32 	%p1, %r1, %r2;
	@%p1 bra 	$L__BB0_2;
	cvta.to.global.u64 	%rd3, %rd1;
	cvta.to.global.u64 	%rd4, %rd2;
	mul.wide.s32 	%rd5, %r1, 4;
	add.s64 	%rd6, %rd3, %rd5;
	ld.global.f32 	%f1, [%rd6];
	add.s64 	%rd7, %rd4, %rd5;
	st.global.f32 	[%rd7], %f1;
$L__BB0_2:
	ret;

}
	// .globl	_Z18bottleneck_latencyPKfPfi
.visible .entry _Z18bottleneck_latencyPKfPfi(
	.param .u64 .ptr .align 1 _Z18bottleneck_latencyPKfPfi_param_0,
	.param .u64 .ptr .align 1 _Z18bottleneck_latencyPKfPfi_param_1,
	.param .u32 _Z18bottleneck_latencyPKfPfi_param_2
)
{
	.reg .pred 	%p<2>;
	.reg .b32 	%r<12>;
	.reg .b32 	%f<2>;
	.reg .b64 	%rd<9>;

	ld.param.u64 	%rd1, [_Z18bottleneck_latencyPKfPfi_param_0];
	ld.param.u64 	%rd2, [_Z18bottleneck_latencyPKfPfi_param_1];
	ld.param.u32 	%r2, [_Z18bottleneck_latencyPKfPfi_param_2];
	mov.u32 	%r3, %ctaid.x;
	mov.u32 	%r4, %ntid.x;
	mov.u32 	%r5, %tid.x;
	mad.lo.s32 	%r1, %r3, %r4, %r5;
	shr.s32 	%r6, %r2, 31;
	shr.u32 	%r7, %r6, 27;
	add.s32 	%r8, %r2, %r7;
	shr.s32 	%r9, %r8, 5;
	setp.ge.s32 	%p1, %r1, %r9;
	@%p1 bra 	$L__BB1_2;
	cvta.to.global.u64 	%rd3, %rd1;
	cvta.to.global.u64 	%rd4, %rd2;
	shl.b32 	%r10, %r1, 5;
	rem.s32 	%r11, %r10, %r2;
	mul.wide.s32 	%rd5, %r11, 4;
	add.s64 	%rd6, %rd3, %rd5;
	ld.global.f32 	%f1, [%rd6];
	mul.wide.s32 	%rd7, %r1, 4;
	add.s64 	%rd8, %rd4, %rd7;
	st.global.f32 	[%rd8], %f1;
$L__BB1_2:
	ret;

}
	// .globl	_Z20bottleneck_occupancyPfi
.visible .entry _Z20bottleneck_occupancyPfi(
	.param .u64 .ptr .align 1 _Z20bottleneck_occupancyPfi_param_0,
	.param .u32 _Z20bottleneck_occupancyPfi_param_1
)
.maxntid 64
.minnctapersm 2
{
	.reg .pred 	%p<5>;
	.reg .b16 	%rs<6>;
	.reg .b32 	%r<56>;
	.reg .b32 	%f<134>;
	.reg .b64 	%rd<5>;
	// demoted variable
	.shared .align 4 .b8 _ZZ20bottleneck_occupancyPfiE4smem[32768];
	ld.param.u64 	%rd1, [_Z20bottleneck_occupancyPfi_param_0];
	ld.param.u32 	%r28, [_Z20bottleneck_occupancyPfi_param_1];
	mov.u32 	%r29, %ctaid.x;
	mov.u32 	%r1, %ntid.x;
	mov.u32 	%r2, %tid.x;
	mad.lo.s32 	%r3, %r29, %r1, %r2;
	add.s32 	%r30, %r2, %r1;
	cvt.u16.u32 	%rs2, %r30;
	xor.b16  	%rs3, %rs2, 8191;
	cvt.u16.u32 	%rs4, %r1;
	div.u16 	%rs5, %rs3, %rs4;
	and.b16  	%rs1, %rs5, 3;
	setp.eq.s16 	%p1, %rs1, 2;
	mov.u32 	%r50, %r2;
	@%p1 bra 	$L__BB2_3;
	cvt.u32.u16 	%r4, %rs1;
	mov.b32 	%r49, 0;
	mov.u32 	%r50, %r2;
$L__BB2_2:
	.pragma "nounroll";
	cvt.rn.f32.u32 	%f1, %r50;
	shl.b32 	%r32, %r50, 2;
	mov.u32 	%r33, _ZZ20bottleneck_occupancyPfiE4smem;
	add.s32 	%r34, %r33, %r32;
	st.shared.f32 	[%r34], %f1;
	add.s32 	%r50, %r50, %r1;
	add.s32 	%r49, %r49, 1;
	xor.b32  	%r35, %r49, %r4;
	setp.ne.s32 	%p2, %r35, 2;
	@%p2 bra 	$L__BB2_2;
$L__BB2_3:
	shl.b32 	%r36, %r1, 1;
	add.s32 	%r54, %r50, %r36;
	shl.b32 	%r11, %r1, 2;
	mad.lo.s32 	%r53, %r1, 3, %r50;
	add.s32 	%r52, %r1, %r50;
	shl.b32 	%r37, %r50, 2;
	mov.u32 	%r38, _ZZ20bottleneck_occupancyPfiE4smem;
	add.s32 	%r51, %r38, %r37;
	shl.b32 	%r15, %r1, 4;
	shl.b32 	%r16, %r1, 3;
	mul.lo.s32 	%r17, %r1, 12;
$L__BB2_4:
	cvt.rn.f32.u32 	%f2, %r50;
	st.shared.f32 	[%r51], %f2;
	add.s32 	%r39, %r50, %r1;
	cvt.rn.f32.u32 	%f3, %r52;
	add.s32 	%r40, %r51, %r11;
	st.shared.f32 	[%r40], %f3;
	add.s32 	%r41, %r39, %r1;
	cvt.rn.f32.u32 	%f4, %r54;
	add.s32 	%r42, %r51, %r16;
	st.shared.f32 	[%r42], %f4;
	add.s32 	%r43, %r41, %r1;
	cvt.rn.f32.u32 	%f5, %r53;
	add.s32 	%r44, %r51, %r17;
	st.shared.f32 	[%r44], %f5;
	add.s32 	%r50, %r43, %r1;
	add.s32 	%r54, %r54, %r11;
	add.s32 	%r53, %r53, %r11;
	add.s32 	%r52, %r52, %r11;
	add.s32 	%r51, %r51, %r15;
	setp.lt.u32 	%p3, %r50, 8192;
	@%p3 bra 	$L__BB2_4;
	bar.sync 	0;
	setp.ge.s32 	%p4, %r3, %r28;
	@%p4 bra 	$L__BB2_7;
	shl.b32 	%r45, %r2, 2;
	add.s32 	%r47, %r38, %r45;
	ld.shared.f32 	%f6, [%r47];
	add.f32 	%f7, %f6, 0f00000000;
	ld.shared.f32 	%f8, [%r47+4];
	add.f32 	%f9, %f7, %f8;
	ld.shared.f32 	%f10, [%r47+8];
	add.f32 	%f11, %f9, %f10;
	ld.shared.f32 	%f12, [%r47+12];
	add.f32 	%f13, %f11, %f12;
	ld.shared.f32 	%f14, [%r47+16];
	add.f32 	%f15, %f13, %f14;
	ld.shared.f32 	%f16, [%r47+20];
	add.f32 	%f17, %f15, %f16;
	ld.shared.f32 	%f18, [%r47+24];
	add.f32 	%f19, %f17, %f18;
	ld.shared.f32 	%f20, [%r47+28];
	add.f32 	%f21, %f19, %f20;
	ld.shared.f32 	%f22, [%r47+32];
	add.f32 	%f23, %f21, %f22;
	ld.shared.f32 	%f24, [%r47+36];
	add.f32 	%f25, %f23, %f24;
	ld.shared.f32 	%f26, [%r47+40];
	add.f32 	%f27, %f25, %f26;
	ld.shared.f32 	%f28, [%r47+44];
	add.f32 	%f29, %f27, %f28;
	ld.shared.f32 	%f30, [%r47+48];
	add.f32 	%f31, %f29, %f30;
	ld.shared.f32 	%f32, [%r47+52];
	add.f32 	%f33, %f31, %f32;
	ld.shared.f32 	%f34, [%r47+56];
	add.f32 	%f35, %f33, %f34;
	ld.shared.f32 	%f36, [%r47+60];
	add.f32 	%f37, %f35, %f36;
	ld.shared.f32 	%f38, [%r47+64];
	add.f32 	%f39, %f37, %f38;
	ld.shared.f32 	%f40, [%r47+68];
	add.f32 	%f41, %f39, %f40;
	ld.shared.f32 	%f42, [%r47+72];
	add.f32 	%f43, %f41, %f42;
	ld.shared.f32 	%f44, [%r47+76];
	add.f32 	%f45, %f43, %f44;
	ld.shared.f32 	%f46, [%r47+80];
	add.f32 	%f47, %f45, %f46;
	ld.shared.f32 	%f48, [%r47+84];
	add.f32 	%f49, %f47, %f48;
	ld.shared.f32 	%f50, [%r47+88];
	add.f32 	%f51, %f49, %f50;
	ld.shared.f32 	%f52, [%r47+92];
	add.f32 	%f53, %f51, %f52;
	ld.shared.f32 	%f54, [%r47+96];
	add.f32 	%f55, %f53, %f54;
	ld.shared.f32 	%f56, [%r47+100];
	add.f32 	%f57, %f55, %f56;
	ld.shared.f32 	%f58, [%r47+104];
	add.f32 	%f59, %f57, %f58;
	ld.shared.f32 	%f60, [%r47+108];
	add.f32 	%f61, %f59, %f60;
	ld.shared.f32 	%f62, [%r47+112];
	add.f32 	%f63, %f61, %f62;
	ld.shared.f32 	%f64, [%r47+116];
	add.f32 	%f65, %f63, %f64;
	ld.shared.f32 	%f66, [%r47+120];
	add.f32 	%f67, %f65, %f66;
	ld.shared.f32 	%f68, [%r47+124];
	add.f32 	%f69, %f67, %f68;
	ld.shared.f32 	%f70, [%r47+128];
	add.f32 	%f71, %f69, %f70;
	ld.shared.f32 	%f72, [%r47+132];
	add.f32 	%f73, %f71, %f72;
	ld.shared.f32 	%f74, [%r47+136];
	add.f32 	%f75, %f73, %f74;
	ld.shared.f32 	%f76, [%r47+140];
	add.f32 	%f77, %f75, %f76;
	ld.shared.f32 	%f78, [%r47+144];
	add.f32 	%f79, %f77, %f78;
	ld.shared.f32 	%f80, [%r47+148];
	add.f32 	%f81, %f79, %f80;
	ld.shared.f32 	%f82, [%r47+152];
	add.f32 	%f83, %f81, %f82;
	ld.shared.f32 	%f84, [%r47+156];
	add.f32 	%f85, %f83, %f84;
	ld.shared.f32 	%f86, [%r47+160];
	add.f32 	%f87, %f85, %f86;
	ld.shared.f32 	%f88, [%r47+164];
	add.f32 	%f89, %f87, %f88;
	ld.shared.f32 	%f90, [%r47+168];
	add.f32 	%f91, %f89, %f90;
	ld.shared.f32 	%f92, [%r47+172];
	add.f32 	%f93, %f91, %f92;
	ld.shared.f32 	%f94, [%r47+176];
	add.f32 	%f95, %f93, %f94;
	ld.shared.f32 	%f96, [%r47+180];
	add.f32 	%f97, %f95, %f96;
	ld.shared.f32 	%f98, [%r47+184];
	add.f32 	%f99, %f97, %f98;
	ld.shared.f32 	%f100, [%r47+188];
	add.f32 	%f101, %f99, %f100;
	ld.shared.f32 	%f102, [%r47+192];
	add.f32 	%f103, %f101, %f102;
	ld.shared.f32 	%f104, [%r47+196];
	add.f32 	%f105, %f103, %f104;
	ld.shared.f32 	%f106, [%r47+200];
	add.f32 	%f107, %f105, %f106;
	ld.shared.f32 	%f108, [%r47+204];
	add.f32 	%f109, %f107, %f108;
	ld.shared.f32 	%f110, [%r47+208];
	add.f32 	%f111, %f109, %f110;
	ld.shared.f32 	%f112, [%r47+212];
	add.f32 	%f113, %f111, %f112;
	ld.shared.f32 	%f114, [%r47+216];
	add.f32 	%f115, %f113, %f114;
	ld.shared.f32 	%f116, [%r47+220];
	add.f32 	%f117, %f115, %f116;
	ld.shared.f32 	%f118, [%r47+224];
	add.f32 	%f119, %f117, %f118;
	ld.shared.f32 	%f120, [%r47+228];
	add.f32 	%f121, %f119, %f120;
	ld.shared.f32 	%f122, [%r47+232];
	add.f32 	%f123, %f121, %f122;
	ld.shared.f32 	%f124, [%r47+236];
	add.f32 	%f125, %f123, %f124;
	ld.shared.f32 	%f126, [%r47+240];
	add.f32 	%f127, %f125, %f126;
	ld.shared.f32 	%f128, [%r47+244];
	add.f32 	%f129, %f127, %f128;
	ld.shared.f32 	%f130, [%r47+248];
	add.f32 	%f131, %f129, %f130;
	ld.shared.f32 	%f132, [%r47+252];
	add.f32 	%f133, %f131, %f132;
	cvta.to.global.u64 	%rd2, %rd1;
	mul.wide.s32 	%rd3, %r3, 4;
	add.s64 	%rd4, %rd2, %rd3;
	st.global.f32 	[%rd4], %f133;
$L__BB2_7:
	ret;

}
	// .globl	_Z21bottleneck_divergencePfi
.visible .entry _Z21bottleneck_divergencePfi(
	.param .u64 .ptr .align 1 _Z21bottleneck_divergencePfi_param_0,
	.param .u32 _Z21bottleneck_divergencePfi_param_1
)
{
	.reg .pred 	%p<7>;
	.reg .b32 	%r<21>;
	.reg .b32 	%f<20>;
	.reg .b64 	%rd<5>;

	ld.param.u64 	%rd1, [_Z21bottleneck_divergencePfi_param_0];
	ld.param.u32 	%r10, [_Z21bottleneck_divergencePfi_param_1];
	mov.u32 	%r11, %ctaid.x;
	mov.u32 	%r12, %ntid.x;
	mov.u32 	%r13, %tid.x;
	mad.lo.s32 	%r1, %r11, %r12, %r13;
	setp.ge.s32 	%p1, %r1, %r10;
	@%p1 bra 	$L__BB3_9;
	shr.s32 	%r14, %r1, 31;
	shr.u32 	%r15, %r14, 27;
	add.s32 	%r16, %r1, %r15;
	and.b32  	%r17, %r16, -32;
	sub.s32 	%r2, %r1, %r17;
	setp.lt.s32 	%p2, %r2, 1;
	mov.f32 	%f19, 0f3F800000;
	@%p2 bra 	$L__BB3_8;
	and.b32  	%r3, %r2, 3;
	setp.lt.u32 	%p3, %r2, 4;
	mov.f32 	%f19, 0f3F800000;
	@%p3 bra 	$L__BB3_5;
	and.b32  	%r18, %r2, 2147483644;
	neg.s32 	%r19, %r18;
	mov.f32 	%f19, 0f3F800000;
$L__BB3_4:
	fma.rn.f32 	%f12, %f19, 0f3F8147AE, 0f3C23D70A;
	fma.rn.f32 	%f13, %f12, 0f3F8147AE, 0f3C23D70A;
	fma.rn.f32 	%f14, %f13, 0f3F8147AE, 0f3C23D70A;
	fma.rn.f32 	%f19, %f14, 0f3F8147AE, 0f3C23D70A;
	add.s32 	%r19, %r19, 4;
	setp.ne.s32 	%p4, %r19, 0;
	@%p4 bra 	$L__BB3_4;
$L__BB3_5:
	setp.eq.s32 	%p5, %r3, 0;
	@%p5 bra 	$L__BB3_8;
	neg.s32 	%r20, %r3;
$L__BB3_7:
	.pragma "nounroll";
	fma.rn.f32 	%f19, %f19, 0f3F8147AE, 0f3C23D70A;
	add.s32 	%r20, %r20, 1;
	setp.ne.s32 	%p6, %r20, 0;
	@%p6 bra 	$L__BB3_7;
$L__BB3_8:
	cvta.to.global.u64 	%rd2, %rd1;
	mul.wide.s32 	%rd3, %r1, 4;
	add.s64 	%rd4, %rd2, %rd3;
	st.global.f32 	[%rd4], %f19;
$L__BB3_9:
	ret;

}
	// .globl	_Z23bottleneck_dependenciesPfi
.visible .entry _Z23bottleneck_dependenciesPfi(
	.param .u64 .ptr .align 1 _Z23bottleneck_dependenciesPfi_param_0,
	.param .u32 _Z23bottleneck_dependenciesPfi_param_1
)
{
	.reg .pred 	%p<2>;
	.reg .b32 	%r<7>;
	.reg .b64 	%rd<5>;

	ld.param.u64 	%rd1, [_Z23bottleneck_dependenciesPfi_param_0];
	ld.param.u32 	%r2, [_Z23bottleneck_dependenciesPfi_param_1];
	mov.u32 	%r3, %ctaid.x;
	mov.u32 	%r4, %ntid.x;
	mov.u32 	%r5, %tid.x;
	mad.lo.s32 	%r1, %r3, %r4, %r5;
	setp.ge.s32 	%p1, %r1, %r2;
	@%p1 bra 	$L__BB4_2;
	cvta.to.global.u64 	%rd2, %rd1;
	mul.wide.s32 	%rd3, %r1, 4;
	add.s64 	%rd4, %rd2, %rd3;
	mov.b32 	%r6, 1065522698;
	st.global.u32 	[%rd4], %r6;
$L__BB4_2:
	ret;

}
	// .globl	_Z18bottleneck_atomicsPii
.visible .entry _Z18bottleneck_atomicsPii(
	.param .u64 .ptr .align 1 _Z18bottleneck_atomicsPii_param_0,
	.param .u32 _Z18bottleneck_atomicsPii_param_1
)
{
	.reg .b32 	%r<2>;
	.reg .b64 	%rd<3>;

	ld.param.u64 	%rd1, [_Z18bottleneck_atomicsPii_param_0];
	cvta.to.global.u64 	%rd2, %rd1;
	atom.global.add.u32 	%r1, [%rd2], 1;
	ret;

}
	// .globl	_Z19optimized_referencePKfPfi
.visible .entry _Z19optimized_referencePKfPfi(
	.param .u64 .ptr .align 1 _Z19optimized_referencePKfPfi_param_0,
	.param .u64 .ptr .align 1 _Z19optimized_referencePKfPfi_param_1,
	.param .u32 _Z19optimized_referencePKfPfi_param_2
)
{
	.reg .pred 	%p<2>;
	.reg .b32 	%r<6>;
	.reg .b32 	%f<105>;
	.reg .b64 	%rd<8>;

	ld.param.u64 	%rd1, [_Z19optimized_referencePKfPfi_param_0];
	ld.param.u64 	%rd2, [_Z19optimized_referencePKfPfi_param_1];
	ld.param.u32 	%r2, [_Z19optimized_referencePKfPfi_param_2];
	mov.u32 	%r3, %ctaid.x;
	mov.u32 	%r4, %ntid.x;
	mov.u32 	%r5, %tid.x;
	mad.lo.s32 	%r1, %r3, %r4, %r5;
	setp.ge.s32 	%p1, %r1, %r2;
	@%p1 bra 	$L__BB6_2;
	cvta.to.global.u64 	%rd3, %rd2;
	cvta.to.global.u64 	%rd4, %rd1;
	mul.wide.s32 	%rd5, %r1, 4;
	add.s64 	%rd6, %rd4, %rd5;
	ld.global.f32 	%f1, [%rd6];
	fma.rn.f32 	%f2, %f1, 0f3F800347, 0f38D1B717;
	fma.rn.f32 	%f3, %f1, 0f3F80068E, 0f3951B717;
	fma.rn.f32 	%f4, %f1, 0f3F8009D5, 0f399D4952;
	fma.rn.f32 	%f5, %f1, 0f3F800D1B, 0f39D1B717;
	fma.rn.f32 	%f6, %f2, 0f3F800347, 0f38D1B717;
	fma.rn.f32 	%f7, %f3, 0f3F80068E, 0f3951B717;
	fma.rn.f32 	%f8, %f4, 0f3F8009D5, 0f399D4952;
	fma.rn.f32 	%f9, %f5, 0f3F800D1B, 0f39D1B717;
	fma.rn.f32 	%f10, %f6, 0f3F800347, 0f38D1B717;
	fma.rn.f32 	%f11, %f7, 0f3F80068E, 0f3951B717;
	fma.rn.f32 	%f12, %f8, 0f3F8009D5, 0f399D4952;
	fma.rn.f32 	%f13, %f9, 0f3F800D1B, 0f39D1B717;
	fma.rn.f32 	%f14, %f10, 0f3F800347, 0f38D1B717;
	fma.rn.f32 	%f15, %f11, 0f3F80068E, 0f3951B717;
	fma.rn.f32 	%f16, %f12, 0f3F8009D5, 0f399D4952;
	fma.rn.f32 	%f17, %f13, 0f3F800D1B, 0f39D1B717;
	fma.rn.f32 	%f18, %f14, 0f3F800347, 0f38D1B717;
	fma.rn.f32 	%f19, %f15, 0f3F80068E, 0f3951B717;
	fma.rn.f32 	%f20, %f16, 0f3F8009D5, 0f399D4952;
	fma.rn.f32 	%f21, %f17, 0f3F800D1B, 0f39D1B717;
	fma.rn.f32 	%f22, %f18, 0f3F800347, 0f38D1B717;
	fma.rn.f32 	%f23, %f19, 0f3F80068E, 0f3951B717;
	fma.rn.f32 	%f24, %f20, 0f3F8009D5, 0f399D4952;
	fma.rn.f32 	%f25, %f21, 0f3F800D1B, 0f39D1B717;
	fma.rn.f32 	%f26, %f22, 0f3F800347, 0f38D1B717;
	fma.rn.f32 	%f27, %f23, 0f3F80068E, 0f3951B717;
	fma.rn.f32 	%f28, %f24, 0f3F8009D5, 0f399D4952;
	fma.rn.f32 	%f29, %f25, 0f3F800D1B, 0f39D1B717;
	fma.rn.f32 	%f30, %f26, 0f3F800347, 0f38D1B717;
	fma.rn.f32 	%f31, %f27, 0f3F80068E, 0f3951B717;
	fma.rn.f32 	%f32, %f28, 0f3F8009D5, 0f399D4952;
	fma.rn.f32 	%f33, %f29, 0f3F800D1B, 0f39D1B717;
	fma.rn.f32 	%f34, %f30, 0f3F800347, 0f38D1B717;
	fma.rn.f32 	%f35, %f31, 0f3F80068E, 0f3951B717;
	fma.rn.f32 	%f36, %f32, 0f3F8009D5, 0f399D4952;
	fma.rn.f32 	%f37, %f33, 0f3F800D1B, 0f39D1B717;
	fma.rn.f32 	%f38, %f34, 0f3F800347, 0f38D1B717;
	fma.rn.f32 	%f39, %f35, 0f3F80068E, 0f3951B717;
	fma.rn.f32 	%f40, %f36, 0f3F8009D5, 0f399D4952;
	fma.rn.f32 	%f41, %f37, 0f3F800D1B, 0f39D1B717;
	fma.rn.f32 	%f42, %f38, 0f3F800347, 0f38D1B717;
	fma.rn.f32 	%f43, %f39, 0f3F80068E, 0f3951B717;
	fma.rn.f32 	%f44, %f40, 0f3F8009D5, 0f399D4952;
	fma.rn.f32 	%f45, %f41, 0f3F800D1B, 0f39D1B717;
	fma.rn.f32 	%f46, %f42, 0f3F800347, 0f38D1B717;
	fma.rn.f32 	%f47, %f43, 0f3F80068E, 0f3951B717;
	fma.rn.f32 	%f48, %f44, 0f3F8009D5, 0f399D4952;
	fma.rn.f32 	%f49, %f45, 0f3F800D1B, 0f39D1B717;
	fma.rn.f32 	%f50, %f46, 0f3F800347, 0f38D1B717;
	fma.rn.f32 	%f51, %f47, 0f3F80068E, 0f3951B717;
	fma.rn.f32 	%f52, %f48, 0f3F8009D5, 0f399D4952;
	fma.rn.f32 	%f53, %f49, 0f3F800D1B, 0f39D1B717;
	fma.rn.f32 	%f54, %f50, 0f3F800347, 0f38D1B717;
	fma.rn.f32 	%f55, %f51, 0f3F80068E, 0f3951B717;
	fma.rn.f32 	%f56, %f52, 0f3F8009D5, 0f399D4952;
	fma.rn.f32 	%f57, %f53, 0f3F800D1B, 0f39D1B717;
	fma.rn.f32 	%f58, %f54, 0f3F800347, 0f38D1B717;
	fma.rn.f32 	%f59, %f55, 0f3F80068E, 0f3951B717;
	fma.rn.f32 	%f60, %f56, 0f3F8009D5, 0f399D4952;
	fma.rn.f32 	%f61, %f57, 0f3F800D1B, 0f39D1B717;
	fma.rn.f32 	%f62, %f58, 0f3F800347, 0f38D1B717;
	fma.rn.f32 	%f63, %f59, 0f3F80068E, 0f3951B717;
	fma.rn.f32 	%f64, %f60, 0f3F8009D5, 0f399D4952;
	fma.rn.f32 	%f65, %f61, 0f3F800D1B, 0f39D1B717;
	fma.rn.f32 	%f66, %f62, 0f3F800347, 0f38D1B717;
	fma.rn.f32 	%f67, %f63, 0f3F80068E, 0f3951B717;
	fma.rn.f32 	%f68, %f64, 0f3F8009D5, 0f399D4952;
	fma.rn.f32 	%f69, %f65, 0f3F800D1B, 0f39D1B717;
	fma.rn.f32 	%f70, %f66, 0f3F800347, 0f38D1B717;
	fma.rn.f32 	%f71, %f67, 0f3F80068E, 0f3951B717;
	fma.rn.f32 	%f72, %f68, 0f3F8009D5, 0f399D4952;
	fma.rn.f32 	%f73, %f69, 0f3F800D1B, 0f39D1B717;
	fma.rn.f32 	%f74, %f70, 0f3F800347, 0f38D1B717;
	fma.rn.f32 	%f75, %f71, 0f3F80068E, 0f3951B717;
	fma.rn.f32 	%f76, %f72, 0f3F8009D5, 0f399D4952;
	fma.rn.f32 	%f77, %f73, 0f3F800D1B, 0f39D1B717;
	fma.rn.f32 	%f78, %f74, 0f3F800347, 0f38D1B717;
	fma.rn.f32 	%f79, %f75, 0f3F80068E, 0f3951B717;
	fma.rn.f32 	%f80, %f76, 0f3F8009D5, 0f399D4952;
	fma.rn.f32 	%f81, %f77, 0f3F800D1B, 0f39D1B717;
	fma.rn.f32 	%f82, %f78, 0f3F800347, 0f38D1B717;
	fma.rn.f32 	%f83, %f79, 0f3F80068E, 0f3951B717;
	fma.rn.f32 	%f84, %f80, 0f3F8009D5, 0f399D4952;
	fma.rn.f32 	%f85, %f81, 0f3F800D1B, 0f39D1B717;
	fma.rn.f32 	%f86, %f82, 0f3F800347, 0f38D1B717;
	fma.rn.f32 	%f87, %f83, 0f3F80068E, 0f3951B717;
	fma.rn.f32 	%f88, %f84, 0f3F8009D5, 0f399D4952;
	fma.rn.f32 	%f89, %f85, 0f3F800D1B, 0f39D1B717;
	fma.rn.f32 	%f90, %f86, 0f3F800347, 0f38D1B717;
	fma.rn.f32 	%f91, %f87, 0f3F80068E, 0f3951B717;
	fma.rn.f32 	%f92, %f88, 0f3F8009D5, 0f399D4952;
	fma.rn.f32 	%f93, %f89, 0f3F800D1B, 0f39D1B717;
	fma.rn.f32 	%f94, %f90, 0f3F800347, 0f38D1B717;
	fma.rn.f32 	%f95, %f91, 0f3F80068E, 0f3951B717;
	fma.rn.f32 	%f96, %f92, 0f3F8009D5, 0f399D4952;
	fma.rn.f32 	%f97, %f93, 0f3F800D1B, 0f39D1B717;
	fma.rn.f32 	%f98, %f94, 0f3F800347, 0f38D1B717;
	fma.rn.f32 	%f99, %f95, 0f3F80068E, 0f3951B717;
	fma.rn.f32 	%f100, %f96, 0f3F8009D5, 0f399D4952;
	fma.rn.f32 	%f101, %f97, 0f3F800D1B, 0f39D1B717;
	add.f32 	%f102, %f98, %f99;
	add.f32 	%f103, %f102, %f100;
	add.f32 	%f104, %f103, %f101;
	add.s64 	%rd7, %rd3, %rd5;
	st.global.f32 	[%rd7], %f104;
$L__BB6_2:
	ret;

}


// ===== COMPILED SASS (sm_100) =====

	.target	sm_100

	.elftype	@"ET_EXEC"


//--------------------- .note.nv.tkinfo           --------------------------
	.section	.note.nv.tkinfo,"",@"SHT_NOTE"
	.sectionflags	@"SHF_NOTE_NV_TKINFO"
	.tkinfo
        /*0018*/ 	.word	0x00000002
        /*0030*/ 	.string	""
        /*0030*/ 	.string	"ptxas"
        /*0030*/ 	.string	"Cuda compilation tools, release 13.0, V13.0.88"
        /*0030*/ 	.string	"Build cuda_13.0.r13.0/compiler.36424714_0"
        /*0030*/ 	.string	"-arch sm_100 -m 64 "



//--------------------- .note.nv.cuinfo           --------------------------
	.section	.note.nv.cuinfo,"",@"SHT_NOTE"
	.sectionflags	@"SHF_NOTE_NV_CUINFO"
        /*0018*/ 	.short	0x0002
        /*001a*/ 	.short	0x0064
        /*001c*/ 	.short	0x0082
	.zero		2


//--------------------- .nv.info                  --------------------------
	.section	.nv.info,"",@"SHT_CUDA_INFO"
	.align	4


	//----- nvinfo : EIATTR_REGCOUNT
	.align		4
        /*0000*/ 	.byte	0x04, 0x2f
        /*0002*/ 	.short	(.L_1 - .L_0)
	.align		4
.L_0:
        /*0004*/ 	.word	index@(_Z20bottleneck_bandwidthPKfPfi)
        /*0008*/ 	.word	0x0000000a


	//----- nvinfo : EIATTR_FRAME_SIZE
	.align		4
.L_1:
        /*000c*/ 	.byte	0x04, 0x11
        /*000e*/ 	.short	(.L_3 - .L_2)
	.align		4
.L_2:
        /*0010*/ 	.word	index@(_Z20bottleneck_bandwidthPKfPfi)
        /*0014*/ 	.word	0x00000000


	//----- nvinfo : EIATTR_REGCOUNT
	.align		4
.L_3:
        /*0018*/ 	.byte	0x04, 0x2f
        /*001a*/ 	.short	(.L_5 - .L_4)
	.align		4
.L_4:
        /*001c*/ 	.word	index@(_Z18bottleneck_latencyPKfPfi)
        /*0020*/ 	.word	0x0000000e


	//----- nvinfo : EIATTR_FRAME_SIZE
	.align		4
.L_5:
        /*0024*/ 	.byte	0x04, 0x11
        /*0026*/ 	.short	(.L_7 - .L_6)
	.align		4
.L_6:
        /*0028*/ 	.word	index@(_Z18bottleneck_latencyPKfPfi)
        /*002c*/ 	.word	0x00000000


	//----- nvinfo : EIATTR_REGCOUNT
	.align		4
.L_7:
        /*0030*/ 	.byte	0x04, 0x2f
        /*0032*/ 	.short	(.L_9 - .L_8)
	.align		4
.L_8:
        /*0034*/ 	.word	index@(_Z20bottleneck_occupancyPfi)
        /*0038*/ 	.word	0x00000015


	//----- nvinfo : EIATTR_FRAME_SIZE
	.align		4
.L_9:
        /*003c*/ 	.byte	0x04, 0x11
        /*003e*/ 	.short	(.L_11 - .L_10)
	.align		4
.L_10:
        /*0040*/ 	.word	index@($__internal_0_$__cuda_sm20_div_u16)
        /*0044*/ 	.word	0x00000000


	//----- nvinfo : EIATTR_FRAME_SIZE
	.align		4
.L_11:
        /*0048*/ 	.byte	0x04, 0x11
        /*004a*/ 	.short	(.L_13 - .L_12)
	.align		4
.L_12:
        /*004c*/ 	.word	index@(_Z20bottleneck_occupancyPfi)
        /*0050*/ 	.word	0x00000000


	//----- nvinfo : EIATTR_REGCOUNT
	.align		4
.L_13:
        /*0054*/ 	.byte	0x04, 0x2f
        /*0056*/ 	.short	(.L_15 - .L_14)
	.align		4
.L_14:
        /*0058*/ 	.word	index@(_Z21bottleneck_divergencePfi)
        /*005c*/ 	.word	0x00000008


	//----- nvinfo : EIATTR_FRAME_SIZE
	.align		4
.L_15:
        /*0060*/ 	.byte	0x04, 0x11
        /*0062*/ 	.short	(.L_17 - .L_16)
	.align		4
.L_16:
        /*0064*/ 	.word	index@(_Z21bottleneck_divergencePfi)
        /*0068*/ 	.word	0x00000000


	//----- nvinfo : EIATTR_REGCOUNT
	.align		4
.L_17:
        /*006c*/ 	.byte	0x04, 0x2f
        /*006e*/ 	.short	(.L_19 - .L_18)
	.align		4
.L_18:
        /*0070*/ 	.word	index@(_Z23bottleneck_dependenciesPfi)
        /*0074*/ 	.word	0x0000000a


	//----- nvinfo : EIATTR_FRAME_SIZE
	.align		4
.L_19:
        /*0078*/ 	.byte	0x04, 0x11
        /*007a*/ 	.short	(.L_21 - .L_20)
	.align		4
.L_20:
        /*007c*/ 	.word	index@(_Z23bottleneck_dependenciesPfi)
        /*0080*/ 	.word	0x00000000


	//----- nvinfo : EIATTR_REGCOUNT
	.align		4
.L_21:
        /*0084*/ 	.byte	0x04, 0x2f
        /*0086*/ 	.short	(.L_23 - .L_22)
	.align		4
.L_22:
        /*0088*/ 	.word	index@(_Z18bottleneck_atomicsPii)
        /*008c*/ 	.word	0x00000008


	//----- nvinfo : EIATTR_FRAME_SIZE
	.align		4
.L_23:
        /*0090*/ 	.byte	0x04, 0x11
        /*0092*/ 	.short	(.L_25 - .L_24)
	.align		4
.L_24:
        /*0094*/ 	.word	index@(_Z18bottleneck_atomicsPii)
        /*0098*/ 	.word	0x00000000


	//----- nvinfo : EIATTR_REGCOUNT
	.align		4
.L_25:
        /*009c*/ 	.byte	0x04, 0x2f
        /*009e*/ 	.short	(.L_27 - .L_26)
	.align		4
.L_26:
        /*00a0*/ 	.word	index@(_Z19optimized_referencePKfPfi)
        /*00a4*/ 	.word	0x00000010


	//----- nvinfo : EIATTR_FRAME_SIZE
	.align		4
.L_27:
        /*00a8*/ 	.byte	0x04, 0x11
        /*00aa*/ 	.short	(.L_29 - .L_28)
	.align		4
.L_28:
        /*00ac*/ 	.word	index@(_Z19optimized_referencePKfPfi)
        /*00b0*/ 	.word	0x00000000


	//----- nvinfo : EIATTR_MIN_STACK_SIZE
	.align		4
.L_29:
        /*00b4*/ 	.byte	0x04, 0x12
        /*00b6*/ 	.short	(.L_31 - .L_30)
	.align		4
.L_30:
        /*00b8*/ 	.word	index@(_Z19optimized_referencePKfPfi)
        /*00bc*/ 	.word	0x00000000


	//----- nvinfo : EIATTR_MIN_STACK_SIZE
	.align		4
.L_31:
        /*00c0*/ 	.byte	0x04, 0x12
        /*00c2*/ 	.short	(.L_33 - .L_32)
	.align		4
.L_32:
        /*00c4*/ 	.word	index@(_Z18bottleneck_atomicsPii)
        /*00c8*/ 	.word	0x00000000


	//----- nvinfo : EIATTR_MIN_STACK_SIZE
	.align		4
.L_33:
        /*00cc*/ 	.byte	0x04, 0x12
        /*00ce*/ 	.short	(.L_35 - .L_34)
	.align		4
.L_34:
        /*00d0*/ 	.word	index@(_Z23bottleneck_dependenciesPfi)
        /*00d4*/ 	.word	0x00000000


	//----- nvinfo : EIATTR_MIN_STACK_SIZE
	.align		4
.L_35:
        /*00d8*/ 	.byte	0x04, 0x12
        /*00da*/ 	.short	(.L_37 - .L_36)
	.align		4
.L_36:
        /*00dc*/ 	.word	index@(_Z21bottleneck_divergencePfi)
        /*00e0*/ 	.word	0x00000000


	//----- nvinfo : EIATTR_MIN_STACK_SIZE
	.align		4
.L_37:
        /*00e4*/ 	.byte	0x04, 0x12
        /*00e6*/ 	.short	(.L_39 - .L_38)
	.align		4
.L_38:
        /*00e8*/ 	.word	index@(_Z20bottleneck_occupancyPfi)
        /*00ec*/ 	.word	0x00000000


	//----- nvinfo : EIATTR_MIN_STACK_SIZE
	.align		4
.L_39:
        /*00f0*/ 	.byte	0x04, 0x12
        /*00f2*/ 	.short	(.L_41 - .L_40)
	.align		4
.L_40:
        /*00f4*/ 	.word	index@(_Z18bottleneck_latencyPKfPfi)
        /*00f8*/ 	.word	0x00000000


	//----- nvinfo : EIATTR_MIN_STACK_SIZE
	.align		4
.L_41:
        /*00fc*/ 	.byte	0x04, 0x12
        /*00fe*/ 	.short	(.L_43 - .L_42)
	.align		4
.L_42:
        /*0100*/ 	.word	index@(_Z20bottleneck_bandwidthPKfPfi)
        /*0104*/ 	.word	0x00000000
.L_43:


//--------------------- .nv.compat                --------------------------
	.section	.nv.compat,"",@"SHT_CUDA_COMPAT_INFO"
	.align	4
        /*0000*/ 	.byte	0x02, 0x09, 0x00, 0x00, 0x02, 0x02, 0x01, 0x00, 0x02, 0x05, 0x05, 0x00, 0x03, 0x07, 0x01, 0x01
        /*0010*/ 	.byte	0x02, 0x03, 0x00, 0x00, 0x02, 0x06, 0x01, 0x00, 0x04, 0x0b, 0x08, 0x00, 0x01, 0x00, 0x00, 0x00
        /*0020*/ 	.byte	0x00, 0x00, 0x00, 0x00


//--------------------- .nv.info._Z19optimized_referencePKfPfi --------------------------
	.section	.nv.info._Z19optimized_referencePKfPfi,"",@"SHT_CUDA_INFO"
	.sectionflags	@""
	.align	4


	//----- nvinfo : EIATTR_CUDA_API_VERSION
	.align		4
        /*0000*/ 	.byte	0x04, 0x37
        /*0002*/ 	.short	(.L_45 - .L_44)
.L_44:
        /*0004*/ 	.word	0x00000082


	//----- nvinfo : EIATTR_KPARAM_INFO
	.align		4
.L_45:
        /*0008*/ 	.byte	0x04, 0x17
        /*000a*/ 	.short	(.L_47 - .L_46)
.L_46:
        /*000c*/ 	.word	0x00000000
        /*0010*/ 	.short	0x0002
        /*0012*/ 	.short	0x0010
        /*0014*/ 	.byte	0x00, 0xf0, 0x11, 0x00


	//----- nvinfo : EIATTR_KPARAM_INFO
	.align		4
.L_47:
        /*0018*/ 	.byte	0x04, 0x17
        /*001a*/ 	.short	(.L_49 - .L_48)
.L_48:
        /*001c*/ 	.word	0x00000000
        /*0020*/ 	.short	0x0001
        /*0022*/ 	.short	0x0008
        /*0024*/ 	.byte	0x00, 0xf5, 0x21, 0x00


	//----- nvinfo : EIATTR_KPARAM_INFO
	.align		4
.L_49:
        /*0028*/ 	.byte	0x04, 0x17
        /*002a*/ 	.short	(.L_51 - .L_50)
.L_50:
        /*002c*/ 	.word	0x00000000
        /*0030*/ 	.short	0x0000
        /*0032*/ 	.short	0x0000
        /*0034*/ 	.byte	0x00, 0xf5, 0x21, 0x00


	//----- nvinfo : EIATTR_SPARSE_MMA_MASK
	.align		4
.L_51:
        /*0038*/ 	.byte	0x03, 0x50
        /*003a*/ 	.short	0x0000


	//----- nvinfo : EIATTR_MAXREG_COUNT
	.align		4
        /*003c*/ 	.byte	0x03, 0x1b
        /*003e*/ 	.short	0x00ff


	//----- nvinfo : EIATTR_MERCURY_ISA_VERSION
	.align		4
        /*0040*/ 	.byte	0x03, 0x5f
        /*0042*/ 	.short	0x0101


	//----- nvinfo : EIATTR_VRC_CTA_INIT_COUNT
	.align		4
        /*0044*/ 	.byte	0x02, 0x4a
	.zero		1
	.zero		1


	//----- nvinfo : EIATTR_EXIT_INSTR_OFFSETS
	.align		4
        /*0048*/ 	.byte	0x04, 0x1c
        /*004a*/ 	.short	(.L_53 - .L_52)


	//   ....[0]....
.L_52:
        /*004c*/ 	.word	0x00000070


	//   ....[1]....
        /*0050*/ 	.word	0x000007a0


	//----- nvinfo : EIATTR_CBANK_PARAM_SIZE
	.align		4
.L_53:
        /*0054*/ 	.byte	0x03, 0x19
        /*0056*/ 	.short	0x0014


	//----- nvinfo : EIATTR_PARAM_CBANK
	.align		4
        /*0058*/ 	.byte	0x04, 0x0a
        /*005a*/ 	.short	(.L_55 - .L_54)
	.align		4
.L_54:
        /*005c*/ 	.word	index@(.nv.constant0._Z19optimized_referencePKfPfi)
        /*0060*/ 	.short	0x0380
        /*0062*/ 	.short	0x0014


	//----- nvinfo : EIATTR_SW_WAR
	.align		4
.L_55:
        /*0064*/ 	.byte	0x04, 0x36
        /*0066*/ 	.short	(.L_57 - .L_56)
.L_56:
        /*0068*/ 	.word	0x00000008
.L_57:


//--------------------- .nv.info._Z18bottleneck_atomicsPii --------------------------
	.section	.nv.info._Z18bottleneck_atomicsPii,"",@"SHT_CUDA_INFO"
	.sectionflags	@""
	.align	4


	//----- nvinfo : EIATTR_CUDA_API_VERSION
	.align		4
        /*0000*/ 	.byte	0x04, 0x37
        /*0002*/ 	.short	(.L_59 - .L_58)
.L_58:
        /*0004*/ 	.word	0x00000082


	//----- nvinfo : EIATTR_KPARAM_INFO
	.align		4
.L_59:
        /*0008*/ 	.byte	0x04, 0x17
        /*000a*/ 	.short	(.L_61 - .L_60)
.L_60:
        /*000c*/ 	.word	0x00000000
        /*0010*/ 	.short	0x0001
        /*0012*/ 	.short	0x0008
        /*0014*/ 	.byte	0x00, 0xf0, 0x11, 0x00


	//----- nvinfo : EIATTR_KPARAM_INFO
	.align		4
.L_61:
        /*0018*/ 	.byte	0x04, 0x17
        /*001a*/ 	.short	(.L_63 - .L_62)
.L_62:
        /*001c*/ 	.word	0x00000000
        /*0020*/ 	.short	0x0000
        /*0022*/ 	.short	0x0000
        /*0024*/ 	.byte	0x00, 0xf5, 0x21, 0x00


	//----- nvinfo : EIATTR_SPARSE_MMA_MASK
	.align		4
.L_63:
        /*0028*/ 	.byte	0x03, 0x50
        /*002a*/ 	.short	0x0000


	//----- nvinfo : EIATTR_MAXREG_COUNT
	.align		4
        /*002c*/ 	.byte	0x03, 0x1b
        /*002e*/ 	.short	0x00ff


	//----- nvinfo : EIATTR_MERCURY_ISA_VERSION
	.align		4
        /*0030*/ 	.byte	0x03, 0x5f
        /*0032*/ 	.short	0x0101


	//----- nvinfo : EIATTR_INT_WARP_WIDE_INSTR_OFFSETS
	.align		4
        /*0034*/ 	.byte	0x04, 0x31
        /*0036*/ 	.short	(.L_65 - .L_64)


	//   ....[0]....
.L_64:
        /*0038*/ 	.word	0x00000030


	//----- nvinfo : EIATTR_VRC_CTA_INIT_COUNT
	.align		4
.L_65:
        /*003c*/ 	.byte	0x02, 0x4a
	.zero		1
	.zero		1


	//----- nvinfo : EIATTR_EXIT_INSTR_OFFSETS
	.align		4
        /*0040*/ 	.byte	0x04, 0x1c
        /*0042*/ 	.short	(.L_67 - .L_66)


	//   ....[0]....
.L_66:
        /*0044*/ 	.word	0x00000090


	//----- nvinfo : EIATTR_CBANK_PARAM_SIZE
	.align		4
.L_67:
        /*0048*/ 	.byte	0x03, 0x19
        /*004a*/ 	.short	0x000c


	//----- nvinfo : EIATTR_PARAM_CBANK
	.align		4
        /*004c*/ 	.byte	0x04, 0x0a
        /*004e*/ 	.short	(.L_69 - .L_68)
	.align		4
.L_68:
        /*0050*/ 	.word	index@(.nv.constant0._Z18bottleneck_atomicsPii)
        /*0054*/ 	.short	0x0380
        /*0056*/ 	.short	0x000c


	//----- nvinfo : EIATTR_SW_WAR
	.align		4
.L_69:
        /*0058*/ 	.byte	0x04, 0x36
        /*005a*/ 	.short	(.L_71 - .L_70)
.L_70:
        /*005c*/ 	.word	0x00000008
.L_71:


//--------------------- .nv.info._Z23bottleneck_dependenciesPfi --------------------------
	.section	.nv.info._Z23bottleneck_dependenciesPfi,"",@"SHT_CUDA_INFO"
	.sectionflags	@""
	.align	4


	//----- nvinfo : EIATTR_CUDA_API_VERSION
	.align		4
        /*0000*/ 	.byte	0x04, 0x37
        /*0002*/ 	.short	(.L_73 - .L_72)
.L_72:
        /*0004*/ 	.word	0x00000082


	//----- nvinfo : EIATTR_KPARAM_INFO
	.align		4
.L_73:
        /*0008*/ 	.byte	0x04, 0x17
        /*000a*/ 	.short	(.L_75 - .L_74)
.L_74:
        /*000c*/ 	.word	0x00000000
        /*0010*/ 	.short	0x0001
        /*0012*/ 	.short	0x0008
        /*0014*/ 	.byte	0x00, 0xf0, 0x11, 0x00


	//----- nvinfo : EIATTR_KPARAM_INFO
	.align		4
.L_75:
        /*0018*/ 	.byte	0x04, 0x17
        /*001a*/ 	.short	(.L_77 - .L_76)
.L_76:
        /*001c*/ 	.word	0x00000000
        /*0020*/ 	.short	0x0000
        /*0022*/ 	.short	0x0000
        /*0024*/ 	.byte	0x00, 0xf5, 0x21, 0x00


	//----- nvinfo : EIATTR_SPARSE_MMA_MASK
	.align		4
.L_77:
        /*0028*/ 	.byte	0x03, 0x50
        /*002a*/ 	.short	0x0000


	//----- nvinfo : EIATTR_MAXREG_COUNT
	.align		4
        /*002c*/ 	.byte	0x03, 0x1b
        /*002e*/ 	.short	0x00ff


	//----- nvinfo : EIATTR_MERCURY_ISA_VERSION
	.align		4
        /*0030*/ 	.byte	0x03, 0x5f
        /*0032*/ 	.short	0x0101


	//----- nvinfo : EIATTR_VRC_CTA_INIT_COUNT
	.align		4
        /*0034*/ 	.byte	0x02, 0x4a
	.zero		1
	.zero		1


	//----- nvinfo : EIATTR_EXIT_INSTR_OFFSETS
	.align		4
        /*0038*/ 	.byte	0x04, 0x1c
        /*003a*/ 	.short	(.L_79 - .L_78)


	//   ....[0]....
.L_78:
        /*003c*/ 	.word	0x00000070


	//   ....[1]....
        /*0040*/ 	.word	0x000000d0


	//----- nvinfo : EIATTR_CBANK_PARAM_SIZE
	.align		4
.L_79:
        /*0044*/ 	.byte	0x03, 0x19
        /*0046*/ 	.short	0x000c


	//----- nvinfo : EIATTR_PARAM_CBANK
	.align		4
        /*0048*/ 	.byte	0x04, 0x0a
        /*004a*/ 	.short	(.L_81 - .L_80)
	.align		4
.L_80:
        /*004c*/ 	.word	index@(.nv.constant0._Z23bottleneck_dependenciesPfi)
        /*0050*/ 	.short	0x0380
        /*0052*/ 	.short	0x000c


	//----- nvinfo : EIATTR_SW_WAR
	.align		4
.L_81:
        /*0054*/ 	.byte	0x04, 0x36
        /*0056*/ 	.short	(.L_83 - .L_82)
.L_82:
        /*0058*/ 	.word	0x00000008
.L_83:


//--------------------- .nv.info._Z21bottleneck_divergencePfi --------------------------
	.section	.nv.info._Z21bottleneck_divergencePfi,"",@"SHT_CUDA_INFO"
	.sectionflags	@""
	.align	4


	//----- nvinfo : EIATTR_CUDA_API_VERSION
	.align		4
        /*0000*/ 	.byte	0x04, 0x37
        /*0002*/ 	.short	(.L_85 - .L_84)
.L_84:
        /*0004*/ 	.word	0x00000082


	//----- nvinfo : EIATTR_KPARAM_INFO
	.align		4
.L_85:
        /*0008*/ 	.byte	0x04, 0x17
        /*000a*/ 	.short	(.L_87 - .L_86)
.L_86:
        /*000c*/ 	.word	0x00000000
        /*0010*/ 	.short	0x0001
        /*0012*/ 	.short	0x0008
        /*0014*/ 	.byte	0x00, 0xf0, 0x11, 0x00


	//----- nvinfo : EIATTR_KPARAM_INFO
	.align		4
.L_87:
        /*0018*/ 	.byte	0x04, 0x17
        /*001a*/ 	.short	(.L_89 - .L_88)
.L_88:
        /*001c*/ 	.word	0x00000000
        /*0020*/ 	.short	0x0000
        /*0022*/ 	.short	0x0000
        /*0024*/ 	.byte	0x00, 0xf5, 0x21, 0x00


	//----- nvinfo : EIATTR_SPARSE_MMA_MASK
	.align		4
.L_89:
        /*0028*/ 	.byte	0x03, 0x50
        /*002a*/ 	.short	0x0000


	//----- nvinfo : EIATTR_MAXREG_COUNT
	.align		4
        /*002c*/ 	.byte	0x03, 0x1b
        /*002e*/ 	.short	0x00ff


	//----- nvinfo : EIATTR_MERCURY_ISA_VERSION
	.align		4
        /*0030*/ 	.byte	0x03, 0x5f
        /*0032*/ 	.short	0x0101


	//----- nvinfo : EIATTR_VRC_CTA_INIT_COUNT
	.align		4
        /*0034*/ 	.byte	0x02, 0x4a
	.zero		1
	.zero		1


	//----- nvinfo : EIATTR_EXIT_INSTR_OFFSETS
	.align		4
        /*0038*/ 	.byte	0x04, 0x1c
        /*003a*/ 	.short	(.L_91 - .L_90)


	//   ....[0]....
.L_90:
        /*003c*/ 	.word	0x00000070


	//   ....[1]....
        /*0040*/ 	.word	0x000005d0


	//----- nvinfo : EIATTR_CRS_STACK_SIZE
	.align		4
.L_91:
        /*0044*/ 	.byte	0x04, 0x1e
        /*0046*/ 	.short	(.L_93 - .L_92)
.L_92:
        /*0048*/ 	.word	0x00000000


	//----- nvinfo : EIATTR_CBANK_PARAM_SIZE
	.align		4
.L_93:
        /*004c*/ 	.byte	0x03, 0x19
        /*004e*/ 	.short	0x000c


	//----- nvinfo : EIATTR_PARAM_CBANK
	.align		4
        /*0050*/ 	.byte	0x04, 0x0a
        /*0052*/ 	.short	(.L_95 - .L_94)
	.align		4
.L_94:
        /*0054*/ 	.word	index@(.nv.constant0._Z21bottleneck_divergencePfi)
        /*0058*/ 	.short	0x0380
        /*005a*/ 	.short	0x000c


	//----- nvinfo : EIATTR_SW_WAR
	.align		4
.L_95:
        /*005c*/ 	.byte	0x04, 0x36
        /*005e*/ 	.short	(.L_97 - .L_96)
.L_96:
        /*0060*/ 	.word	0x00000008
.L_97:


//--------------------- .nv.info._Z20bottleneck_occupancyPfi --------------------------
	.section	.nv.info._Z20bottleneck_occupancyPfi,"",@"SHT_CUDA_INFO"
	.sectionflags	@""
	.align	4


	//----- nvinfo : EIATTR_CUDA_API_VERSION
	.align		4
        /*0000*/ 	.byte	0x04, 0x37
        /*0002*/ 	.short	(.L_99 - .L_98)
.L_98:
        /*0004*/ 	.word	0x00000082


	//----- nvinfo : EIATTR_KPARAM_INFO
	.align		4
.L_99:
        /*0008*/ 	.byte	0x04, 0x17
        /*000a*/ 	.short	(.L_101 - .L_100)
.L_100:
        /*000c*/ 	.word	0x00000000
        /*0010*/ 	.short	0x0001
        /*0012*/ 	.short	0x0008
        /*0014*/ 	.byte	0x00, 0xf0, 0x11, 0x00


	//----- nvinfo : EIATTR_KPARAM_INFO
	.align		4
.L_101:
        /*0018*/ 	.byte	0x04, 0x17
        /*001a*/ 	.short	(.L_103 - .L_102)
.L_102:
        /*001c*/ 	.word	0x00000000
        /*0020*/ 	.short	0x0000
        /*0022*/ 	.short	0x0000
        /*0024*/ 	.byte	0x00, 0xf5, 0x21, 0x00


	//----- nvinfo : EIATTR_SPARSE_MMA_MASK
	.align		4
.L_103:
        /*0028*/ 	.byte	0x03, 0x50
        /*002a*/ 	.short	0x0000


	//----- nvinfo : EIATTR_MAXREG_COUNT
	.align		4
        /*002c*/ 	.byte	0x03, 0x1b
        /*002e*/ 	.short	0x00ff


	//----- nvinfo : EIATTR_NUM_BARRIERS
	.align		4
        /*0030*/ 	.byte	0x02, 0x4c
        /*0032*/ 	.byte	0x01
	.zero		1


	//----- nvinfo : EIATTR_MERCURY_ISA_VERSION
	.align		4
        /*0034*/ 	.byte	0x03, 0x5f
        /*0036*/ 	.short	0x0101


	//----- nvinfo : EIATTR_VRC_CTA_INIT_COUNT
	.align		4
        /*0038*/ 	.byte	0x02, 0x4a
	.zero		1
	.zero		1


	//----- nvinfo : EIATTR_EXIT_INSTR_OFFSETS
	.align		4
        /*003c*/ 	.byte	0x04, 0x1c
        /*003e*/ 	.short	(.L_105 - .L_104)


	//   ....[0]....
.L_104:
        /*0040*/ 	.word	0x000003d0


	//   ....[1]....
        /*0044*/ 	.word	0x00000c30


	//----- nvinfo : EIATTR_MAX_THREADS
	.align		4
.L_105:
        /*0048*/ 	.byte	0x04, 0x05
        /*004a*/ 	.short	(.L_107 - .L_106)
.L_106:
        /*004c*/ 	.word	0x00000040
        /*0050*/ 	.word	0x00000001
        /*0054*/ 	.word	0x00000001


	//----- nvinfo : EIATTR_CRS_STACK_SIZE
	.align		4
.L_107:
        /*0058*/ 	.byte	0x04, 0x1e
        /*005a*/ 	.short	(.L_109 - .L_108)
.L_108:
        /*005c*/ 	.word	0x00000000


	//----- nvinfo : EIATTR_CBANK_PARAM_SIZE
	.align		4
.L_109:
        /*0060*/ 	.byte	0x03, 0x19
        /*0062*/ 	.short	0x000c


	//----- nvinfo : EIATTR_PARAM_CBANK
	.align		4
        /*0064*/ 	.byte	0x04, 0x0a
        /*0066*/ 	.short	(.L_111 - .L_110)
	.align		4
.L_110:
        /*0068*/ 	.word	index@(.nv.constant0._Z20bottleneck_occupancyPfi)
        /*006c*/ 	.short	0x0380
        /*006e*/ 	.short	0x000c


	//----- nvinfo : EIATTR_SW_WAR
	.align		4
.L_111:
        /*0070*/ 	.byte	0x04, 0x36
        /*0072*/ 	.short	(.L_113 - .L_112)
.L_112:
        /*0074*/ 	.word	0x00000008
.L_113:


//--------------------- .nv.info._Z18bottleneck_latencyPKfPfi --------------------------
	.section	.nv.info._Z18bottleneck_latencyPKfPfi,"",@"SHT_CUDA_INFO"
	.sectionflags	@""
	.align	4


	//----- nvinfo : EIATTR_CUDA_API_VERSION
	.align		4
        /*0000*/ 	.byte	0x04, 0x37
        /*0002*/ 	.short	(.L_115 - .L_114)
.L_114:
        /*0004*/ 	.word	0x00000082


	//----- nvinfo : EIATTR_KPARAM_INFO
	.align		4
.L_115:
        /*0008*/ 	.byte	0x04, 0x17
        /*000a*/ 	.short	(.L_117 - .L_116)
.L_116:
        /*000c*/ 	.word	0x00000000
        /*0010*/ 	.short	0x0002
        /*0012*/ 	.short	0x0010
        /*0014*/ 	.byte	0x00, 0xf0, 0x11, 0x00


	//----- nvinfo : EIATTR_KPARAM_INFO
	.align		4
.L_117:
        /*0018*/ 	.byte	0x04, 0x17
        /*001a*/ 	.short	(.L_119 - .L_118)
.L_118:
        /*001c*/ 	.word	0x00000000
        /*0020*/ 	.short	0x0001
        /*0022*/ 	.short	0x0008
        /*0024*/ 	.byte	0x00, 0xf5, 0x21, 0x00


	//----- nvinfo : EIATTR_KPARAM_INFO
	.align		4
.L_119:
        /*0028*/ 	.byte	0x04, 0x17
        /*002a*/ 	.short	(.L_121 - .L_120)
.L_120:
        /*002c*/ 	.word	0x00000000
        /*0030*/ 	.short	0x0000
        /*0032*/ 	.short	0x0000
        /*0034*/ 	.byte	0x00, 0xf5, 0x21, 0x00


	//----- nvinfo : EIATTR_SPARSE_MMA_MASK
	.align		4
.L_121:
        /*0038*/ 	.byte	0x03, 0x50
        /*003a*/ 	.short	0x0000


	//----- nvinfo : EIATTR_MAXREG_COUNT
	.align		4
        /*003c*/ 	.byte	0x03, 0x1b
        /*003e*/ 	.short	0x00ff


	//----- nvinfo : EIATTR_MERCURY_ISA_VERSION
	.align		4
        /*0040*/ 	.byte	0x03, 0x5f
        /*0042*/ 	.short	0x0101


	//----- nvinfo : EIATTR_VRC_CTA_INIT_COUNT
	.align		4
        /*0044*/ 	.byte	0x02, 0x4a
	.zero		1
	.zero		1


	//----- nvinfo : EIATTR_EXIT_INSTR_OFFSETS
	.align		4
        /*0048*/ 	.byte	0x04, 0x1c
        /*004a*/ 	.short	(.L_123 - .L_122)


	//   ....[0]....
.L_122:
        /*004c*/ 	.word	0x000000a0


	//   ....[1]....
        /*0050*/ 	.word	0x00000280


	//----- nvinfo : EIATTR_CBANK_PARAM_SIZE
	.align		4
.L_123:
        /*0054*/ 	.byte	0x03, 0x19
        /*0056*/ 	.short	0x0014


	//----- nvinfo : EIATTR_PARAM_CBANK
	.align		4
        /*0058*/ 	.byte	0x04, 0x0a
        /*005a*/ 	.short	(.L_125 - .L_124)
	.align		4
.L_124:
        /*005c*/ 	.word	index@(.nv.constant0._Z18bottleneck_latencyPKfPfi)
        /*0060*/ 	.short	0x0380
        /*0062*/ 	.short	0x0014


	//----- nvinfo : EIATTR_SW_WAR
	.align		4
.L_125:
        /*0064*/ 	.byte	0x04, 0x36
        /*0066*/ 	.short	(.L_127 - .L_126)
.L_126:
        /*0068*/ 	.word	0x00000008
.L_127:


//--------------------- .nv.info._Z20bottleneck_bandwidthPKfPfi --------------------------
	.section	.nv.info._Z20bottleneck_bandwidthPKfPfi,"",@"SHT_CUDA_INFO"
	.sectionflags	@""
	.align	4


	//----- nvinfo : EIATTR_CUDA_API_VERSION
	.align		4
        /*0000*/ 	.byte	0x04, 0x37
        /*0002*/ 	.short	(.L_129 - .L_128)
.L_128:
        /*0004*/ 	.word	0x00000082


	//----- nvinfo : EIATTR_KPARAM_INFO
	.align		4
.L_129:
        /*0008*/ 	.byte	0x04, 0x17
        /*000a*/ 	.short	(.L_131 - .L_130)
.L_130:
        /*000c*/ 	.word	0x00000000
        /*0010*/ 	.short	0x0002
        /*0012*/ 	.short	0x0010
        /*0014*/ 	.byte	0x00, 0xf0, 0x11, 0x00


	//----- nvinfo : EIATTR_KPARAM_INFO
	.align		4
.L_131:
        /*0018*/ 	.byte	0x04, 0x17
        /*001a*/ 	.short	(.L_133 - .L_132)
.L_132:
        /*001c*/ 	.word	0x00000000
        /*0020*/ 	.short	0x0001
        /*0022*/ 	.short	0x0008
        /*0024*/ 	.byte	0x00, 0xf5, 0x21, 0x00


	//----- nvinfo : EIATTR_KPARAM_INFO
	.align		4
.L_133:
        /*0028*/ 	.byte	0x04, 0x17
        /*002a*/ 	.short	(.L_135 - .L_134)
.L_134:
        /*002c*/ 	.word	0x00000000
        /*0030*/ 	.short	0x0000
        /*0032*/ 	.short	0x0000
        /*0034*/ 	.byte	0x00, 0xf5, 0x21, 0x00


	//----- nvinfo : EIATTR_SPARSE_MMA_MASK
	.align		4
.L_135:
        /*0038*/ 	.byte	0x03, 0x50
        /*003a*/ 	.short	0x0000


	//----- nvinfo : EIATTR_MAXREG_COUNT
	.align		4
        /*003c*/ 	.byte	0x03, 0x1b
        /*003e*/ 	.short	0x00ff


	//----- nvinfo : EIATTR_MERCURY_ISA_VERSION
	.align		4
        /*0040*/ 	.byte	0x03, 0x5f
        /*0042*/ 	.short	0x0101


	//----- nvinfo : EIATTR_VRC_CTA_INIT_COUNT
	.align		4
        /*0044*/ 	.byte	0x02, 0x4a
	.zero		1
	.zero		1


	//----- nvinfo : EIATTR_EXIT_INSTR_OFFSETS
	.align		4
        /*0048*/ 	.byte	0x04, 0x1c
        /*004a*/ 	.short	(.L_137 - .L_136)


	//   ....[0]....
.L_136:
        /*004c*/ 	.word	0x00000070


	//   ....[1]....
        /*0050*/ 	.word	0x000000f0


	//----- nvinfo : EIATTR_CBANK_PARAM_SIZE
	.align		4
.L_137:
        /*0054*/ 	.byte	0x03, 0x19
        /*0056*/ 	.short	0x0014


	//----- nvinfo : EIATTR_PARAM_CBANK
	.align		4
        /*0058*/ 	.byte	0x04, 0x0a
        /*005a*/ 	.short	(.L_139 - .L_138)
	.align		4
.L_138:
        /*005c*/ 	.word	index@(.nv.constant0._Z20bottleneck_bandwidthPKfPfi)
        /*0060*/ 	.short	0x0380
        /*0062*/ 	.short	0x0014


	//----- nvinfo : EIATTR_SW_WAR
	.align		4
.L_139:
        /*0064*/ 	.byte	0x04, 0x36
        /*0066*/ 	.short	(.L_141 - .L_140)
.L_140:
        /*0068*/ 	.word	0x00000008
.L_141:


//--------------------- .nv.callgraph             --------------------------
	.section	.nv.callgraph,"",@"SHT_CUDA_CALLGRAPH"
	.align	4
	.sectionentsize	8
	.align		4
        /*0000*/ 	.word	0x00000000
	.align		4
        /*0004*/ 	.word	0xffffffff
	.align		4
        /*0008*/ 	.word	0x00000000
	.align		4
        /*000c*/ 	.word	0xfffffffe
	.align		4
        /*0010*/ 	.word	0x00000000
	.align		4
        /*0014*/ 	.word	0xfffffffd
	.align		4
        /*0018*/ 	.word	0x00000000
	.align		4
        /*001c*/ 	.word	0xfffffffc


//--------------------- .text._Z19optimized_referencePKfPfi --------------------------
	.section	.text._Z19optimized_referencePKfPfi,"ax",@progbits
	.align	128
        .global         _Z19optimized_referencePKfPfi
        .type           _Z19optimized_referencePKfPfi,@function
        .size           _Z19optimized_referencePKfPfi,(.L_x_25 - _Z19optimized_referencePKfPfi)
        .other          _Z19optimized_referencePKfPfi,@"STO_CUDA_ENTRY STV_DEFAULT"
_Z19optimized_referencePKfPfi:
.text._Z19optimized_referencePKfPfi:
[----:B------:R-:W-:Y:S01]  /*0000*/  LDC R1, c[0x0][0x37c] ;  /* 0x0000df00ff017b82 */ /* 0x000fe20000000800 */
[----:B------:R-:W0:Y:S07]  /*0010*/  S2R R0, SR_TID.X ;  /* 0x0000000000007919 */ /* 0x000e2e0000002100 */
[----:B------:R-:W0:Y:S01]  /*0020*/  S2UR UR4, SR_CTAID.X ;  /* 0x00000000000479c3 */ /* 0x000e220000002500 */
[----:B------:R-:W1:Y:S07]  /*0030*/  LDCU UR5, c[0x0][0x390] ;  /* 0x00007200ff0577ac */ /* 0x000e6e0008000800 */
[----:B------:R-:W0:Y:S02]  /*0040*/  LDC R5, c[0x0][0x360] ;  /* 0x0000d800ff057b82 */ /* 0x000e240000000800 */
[----:B0-----:R-:W-:-:S05]  /*0050*/  IMAD R5, R5, UR4, R0 ;  /* 0x0000000405057c24 */ /* 0x001fca000f8e0200 */
[----:B-1----:R-:W-:-:S13]  /*0060*/  ISETP.GE.AND P0, PT, R5, UR5, PT ;  /* 0x0000000505007c0c */ /* 0x002fda000bf06270 */
[----:B------:R-:W-:Y:S05]  /*0070*/  @P0 EXIT ;  /* 0x000000000000094d */ /* 0x000fea0003800000 */
[----:B------:R-:W0:Y:S01]  /*0080*/  LDC.64 R8, c[0x0][0x380] ;  /* 0x0000e000ff087b82 */ /* 0x000e220000000a00 */
[----:B------:R-:W1:Y:S01]  /*0090*/  LDCU.64 UR4, c[0x0][0x358] ;  /* 0x00006b00ff0477ac */ /* 0x000e620008000a00 */
[----:B0-----:R-:W-:-:S06]  /*00a0*/  IMAD.WIDE R8, R5, 0x4, R8 ;  /* 0x0000000405087825 */ /* 0x001fcc00078e0208 */
[----:B-1----:R-:W2:Y:S01]  /*00b0*/  LDG.E R9, desc[UR4][R8.64] ;  /* 0x0000000408097981 */ /* 0x002ea2000c1e1900 */
[----:B------:R-:W-:Y:S01]  /*00c0*/  HFMA2 R7, -RZ, RZ, 1.875, 5.0008296966552734375e-05 ;  /* 0x3f800347ff077431 */ /* 0x000fe200000001ff */
[----:B------:R-:W-:Y:S01]  /*00d0*/  MOV R4, 0x3f80068e ;  /* 0x3f80068e00047802 */ /* 0x000fe20000000f00 */
[----:B------:R-:W-:Y:S01]  /*00e0*/  HFMA2 R6, -RZ, RZ, 1.875, 0.00017797946929931640625 ;  /* 0x3f8009d5ff067431 */ /* 0x000fe200000001ff */
[----:B------:R-:W-:Y:S02]  /*00f0*/  MOV R0, 0x3f800d1b ;  /* 0x3f800d1b00007802 */ /* 0x000fe40000000f00 */
[CC--:B--2---:R-:W-:Y:S01]  /*0100*/  FFMA R2, R9.reuse, R7.reuse, 9.9999997473787516356e-05 ;  /* 0x38d1b71709027423 */ /* 0x0c4fe20000000007 */
[C---:B------:R-:W-:Y:S01]  /*0110*/  FFMA R11, R9.reuse, R4, 0.00019999999494757503271 ;  /* 0x3951b717090b7423 */ /* 0x040fe20000000004 */
[C---:B------:R-:W-:Y:S01]  /*0120*/  FFMA R13, R9.reuse, R6, 0.00030000001424923539162 ;  /* 0x399d4952090d7423 */ /* 0x040fe20000000006 */
[----:B------:R-:W-:Y:S01]  /*0130*/  FFMA R9, R9, R0, 0.00039999998989515006542 ;  /* 0x39d1b71709097423 */ /* 0x000fe20000000000 */
[-C--:B------:R-:W-:Y:S01]  /*0140*/  FFMA R10, R2, R7.reuse, 9.9999997473787516356e-05 ;  /* 0x38d1b717020a7423 */ /* 0x080fe20000000007 */
[----:B------:R-:W-:Y:S01]  /*0150*/  FFMA R11, R11, R4, 0.00019999999494757503271 ;  /* 0x3951b7170b0b7423 */ /* 0x000fe20000000004 */
[----:B------:R-:W-:Y:S01]  /*0160*/  FFMA R13, R13, R6, 0.00030000001424923539162 ;  /* 0x399d49520d0d7423 */ /* 0x000fe20000000006 */
        /* <DEDUP_REMOVED lines=72> */
[----:B------:R-:W0:Y:S01]  /*05f0*/  LDC.64 R2, c[0x0][0x388] ;  /* 0x0000e200ff027b82 */ /* 0x000e220000000a00 */
        /* <DEDUP_REMOVED lines=16> */
[----:B------:R-:W-:Y:S01]  /*0700*/  FFMA R10, R10, R7, 9.9999997473787516356e-05 ;  /* 0x38d1b7170a0a7423 */ /* 0x000fe20000000007 */
[----:B------:R-:W-:Y:S01]  /*0710*/  FFMA R11, R11, R4, 0.00019999999494757503271 ;  /* 0x3951b7170b0b7423 */ /* 0x000fe20000000004 */
[----:B------:R-:W-:Y:S01]  /*0720*/  FFMA R13, R13, R6, 0.00030000001424923539162 ;  /* 0x399d49520d0d7423 */ /* 0x000fe20000000006 */
[----:B------:R-:W-:-:S02]  /*0730*/  FFMA R9, R9, R0, 0.00039999998989515006542 ;  /* 0x39d1b71709097423 */ /* 0x000fc40000000000 */
[----:B------:R-:W-:Y:S02]  /*0740*/  FADD R10, R10, R11 ;  /* 0x0000000b0a0a7221 */ /* 0x000fe40000000000 */
[----:B------:R-:W-:Y:S01]  /*0750*/  FFMA R9, R9, R0, 0.00039999998989515006542 ;  /* 0x39d1b71709097423 */ /* 0x000fe20000000000 */
[----:B0-----:R-:W-:-:S04]  /*0760*/  IMAD.WIDE R2, R5, 0x4, R2 ;  /* 0x0000000405027825 */ /* 0x001fc800078e0202 */
[----:B------:R-:W-:-:S04]  /*0770*/  FADD R10, R13, R10 ;  /* 0x0000000a0d0a7221 */ /* 0x000fc80000000000 */
[----:B------:R-:W-:-:S05]  /*0780*/  FADD R9, R9, R10 ;  /* 0x0000000a09097221 */ /* 0x000fca0000000000 */
[----:B------:R-:W-:Y:S01]  /*0790*/  STG.E desc[UR4][R2.64], R9 ;  /* 0x0000000902007986 */ /* 0x000fe2000c101904 */
[----:B------:R-:W-:Y:S05]  /*07a0*/  EXIT ;  /* 0x000000000000794d */ /* 0x000fea0003800000 */
.L_x_0:
[----:B------:R-:W-:-:S00]  /*07b0*/  BRA `(.L_x_0) ;  /* 0xfffffffc00fc7947 */ /* 0x000fc0000383ffff */
[----:B------:R-:W-:-:S00]  /*07c0*/  NOP ;  /* 0x0000000000007918 */ /* 0x000fc00000000000 */
        /* <DEDUP_REMOVED lines=11> */
.L_x_25:


//--------------------- .text._Z18bottleneck_atomicsPii --------------------------
	.section	.text._Z18bottleneck_atomicsPii,"ax",@progbits
	.align	128
        .global         _Z18bottleneck_atomicsPii
        .type           _Z18bottleneck_atomicsPii,@function
        .size           _Z18bottleneck_atomicsPii,(.L_x_26 - _Z18bottleneck_atomicsPii)
        .other          _Z18bottleneck_atomicsPii,@"STO_CUDA_ENTRY STV_DEFAULT"
_Z18bottleneck_atomicsPii:
.text._Z18bottleneck_atomicsPii:
[----:B------:R-:W-:Y:S01]  /*0000*/  LDC R1, c[0x0][0x37c] ;  /* 0x0000df00ff017b82 */ /* 0x000fe20000000800 */
[----:B------:R-:W0:Y:S07]  /*0010*/  S2R R0, SR_LANEID ;  /* 0x0000000000007919 */ /* 0x000e2e0000000000 */
[----:B------:R-:W1:Y:S01]  /*0020*/  LDC.64 R2, c[0x0][0x380] ;  /* 0x0000e000ff027b82 */ /* 0x000e620000000a00 */
[----:B------:R-:W-:Y:S01]  /*0030*/  VOTEU.ANY UR6, UPT, PT ;  /* 0x0000000000067886 */ /* 0x000fe200038e0100 */
[----:B------:R-:W1:Y:S01]  /*0040*/  LDCU.64 UR4, c[0x0][0x358] ;  /* 0x00006b00ff0477ac */ /* 0x000e620008000a00 */
[----:B------:R-:W1:Y:S01]  /*0050*/  POPC R5, UR6 ;  /* 0x0000000600057d09 */ /* 0x000e620008000000 */
[----:B------:R-:W-:-:S06]  /*0060*/  UFLO.U32 UR7, UR6 ;  /* 0x00000006000772bd */ /* 0x000fcc00080e0000 */
[----:B0-----:R-:W-:-:S13]  /*0070*/  ISETP.EQ.U32.AND P0, PT, R0, UR7, PT ;  /* 0x0000000700007c0c */ /* 0x001fda000bf02070 */
[----:B-1----:R-:W-:Y:S01]  /*0080*/  @P0 REDG.E.ADD.STRONG.GPU desc[UR4][R2.64], R5 ;  /* 0x000000050200098e */ /* 0x002fe2000c12e104 */
[----:B------:R-:W-:Y:S05]  /*0090*/  EXIT ;  /* 0x000000000000794d */ /* 0x000fea0003800000 */
.L_x_1:
        /* <DEDUP_REMOVED lines=14> */
.L_x_26:


//--------------------- .text._Z23bottleneck_dependenciesPfi --------------------------
	.section	.text._Z23bottleneck_dependenciesPfi,"ax",@progbits
	.align	128
        .global         _Z23bottleneck_dependenciesPfi
        .type           _Z23bottleneck_dependenciesPfi,@function
        .size           _Z23bottleneck_dependenciesPfi,(.L_x_27 - _Z23bottleneck_dependenciesPfi)
        .other          _Z23bottleneck_dependenciesPfi,@"STO_CUDA_ENTRY STV_DEFAULT"
_Z23bottleneck_dependenciesPfi:
.text._Z23bottleneck_dependenciesPfi:
        /* <DEDUP_REMOVED lines=10> */
[----:B------:R-:W-:Y:S02]  /*00a0*/  HFMA2 R7, -RZ, RZ, 1.876953125, -0.0014743804931640625 ;  /* 0x3f82960aff077431 */ /* 0x000fe400000001ff */
[----:B0-----:R-:W-:-:S05]  /*00b0*/  IMAD.WIDE R2, R5, 0x4, R2 ;  /* 0x0000000405027825 */ /* 0x001fca00078e0202 */
[----:B-1----:R-:W-:Y:S01]  /*00c0*/  STG.E desc[UR4][R2.64], R7 ;  /* 0x0000000702007986 */ /* 0x002fe2000c101904 */
[----:B------:R-:W-:Y:S05]  /*00d0*/  EXIT ;  /* 0x000000000000794d */ /* 0x000fea0003800000 */
.L_x_2:
        /* <DEDUP_REMOVED lines=10> */
.L_x_27:


//--------------------- .text._Z21bottleneck_divergencePfi --------------------------
	.section	.text._Z21bottleneck_divergencePfi,"ax",@progbits
	.align	128
        .global         _Z21bottleneck_divergencePfi
        .type           _Z21bottleneck_divergencePfi,@function
        .size           _Z21bottleneck_divergencePfi,(.L_x_28 - _Z21bottleneck_divergencePfi)
        .other          _Z21bottleneck_divergencePfi,@"STO_CUDA_ENTRY STV_DEFAULT"
_Z21bottleneck_divergencePfi:
.text._Z21bottleneck_divergencePfi:
        /* <DEDUP_REMOVED lines=8> */
[----:B------:R-:W-:Y:S01]  /*0080*/  SHF.R.S32.HI R3, RZ, 0x1f, R0 ;  /* 0x0000001fff037819 */ /* 0x000fe20000011400 */
[----:B------:R-:W0:Y:S01]  /*0090*/  LDCU.64 UR4, c[0x0][0x358] ;  /* 0x00006b00ff0477ac */ /* 0x000e220008000a00 */
[----:B------:R-:W-:Y:S01]  /*00a0*/  BSSY.RECONVERGENT B1, `(.L_x_3) ;  /* 0x000004f000017945 */ /* 0x000fe20003800200 */
[----:B------:R-:W-:Y:S01]  /*00b0*/  HFMA2 R5, -RZ, RZ, 1.875, 0 ;  /* 0x3f800000ff057431 */ /* 0x000fe200000001ff */
[----:B------:R-:W-:-:S04]  /*00c0*/  LEA.HI R3, R3, R0, RZ, 0x5 ;  /* 0x0000000003037211 */ /* 0x000fc800078f28ff */
[----:B------:R-:W-:-:S04]  /*00d0*/  LOP3.LUT R3, R3, 0xffffffe0, RZ, 0xc0, !PT ;  /* 0xffffffe003037812 */ /* 0x000fc800078ec0ff */
[----:B------:R-:W-:-:S04]  /*00e0*/  IADD3 R3, PT, PT, R0, -R3, RZ ;  /* 0x8000000300037210 */ /* 0x000fc80007ffe0ff */
[----:B------:R-:W-:-:S13]  /*00f0*/  ISETP.GE.AND P0, PT, R3, 0x1, PT ;  /* 0x000000010300780c */ /* 0x000fda0003f06270 */
[----:B0-----:R-:W-:Y:S05]  /*0100*/  @!P0 BRA `(.L_x_4) ;  /* 0x0000000400208947 */ /* 0x001fea0003800000 */
[C---:B------:R-:W-:Y:S01]  /*0110*/  ISETP.GE.U32.AND P0, PT, R3.reuse, 0x4, PT ;  /* 0x000000040300780c */ /* 0x040fe20003f06070 */
[----:B------:R-:W-:Y:S01]  /*0120*/  BSSY.RECONVERGENT B0, `(.L_x_5) ;  /* 0x000003e000007945 */ /* 0x000fe20003800200 */
[----:B------:R-:W-:Y:S02]  /*0130*/  LOP3.LUT R2, R3, 0x3, RZ, 0xc0, !PT ;  /* 0x0000000303027812 */ /* 0x000fe400078ec0ff */
[----:B------:R-:W-:-:S09]  /*0140*/  MOV R5, 0x3f800000 ;  /* 0x3f80000000057802 */ /* 0x000fd20000000f00 */
[----:B------:R-:W-:Y:S05]  /*0150*/  @!P0 BRA `(.L_x_6) ;  /* 0x0000000000e88947 */ /* 0x000fea0003800000 */
[----:B------:R-:W-:Y:S02]  /*0160*/  LOP3.LUT R3, R3, 0x7ffffffc, RZ, 0xc0, !PT ;  /* 0x7ffffffc03037812 */ /* 0x000fe400078ec0ff */
[----:B------:R-:W-:Y:S02]  /*0170*/  MOV R5, 0x3f800000 ;  /* 0x3f80000000057802 */ /* 0x000fe40000000f00 */
[----:B------:R-:W-:-:S04]  /*0180*/  IADD3 R3, PT, PT, -R3, RZ, RZ ;  /* 0x000000ff03037210 */ /* 0x000fc80007ffe1ff */
[----:B------:R-:W-:-:S13]  /*0190*/  ISETP.GE.AND P0, PT, R3, RZ, PT ;  /* 0x000000ff0300720c */ /* 0x000fda0003f06270 */
[----:B------:R-:W-:Y:S05]  /*01a0*/  @P0 BRA `(.L_x_7) ;  /* 0x0000000000b40947 */ /* 0x000fea0003800000 */
[----:B------:R-:W-:Y:S01]  /*01b0*/  IADD3 R4, PT, PT, -R3, RZ, RZ ;  /* 0x000000ff03047210 */ /* 0x000fe20007ffe1ff */
[----:B------:R-:W-:Y:S01]  /*01c0*/  BSSY.RECONVERGENT B2, `(.L_x_8) ;  /* 0x0000019000027945 */ /* 0x000fe20003800200 */
[----:B------:R-:W-:Y:S02]  /*01d0*/  PLOP3.LUT P0, PT, PT, PT, PT, 0x80, 0x8 ;  /* 0x000000000008781c */ /* 0x000fe40003f0f070 */
[----:B------:R-:W-:-:S13]  /*01e0*/  ISETP.GT.AND P1, PT, R4, 0xc, PT ;  /* 0x0000000c0400780c */ /* 0x000fda0003f24270 */
[----:B------:R-:W-:Y:S05]  /*01f0*/  @!P1 BRA `(.L_x_9) ;  /* 0x0000000000549947 */ /* 0x000fea0003800000 */
[----:B------:R-:W-:Y:S01]  /*0200*/  HFMA2 R4, -RZ, RZ, 1.8759765625, 7.6796875 ;  /* 0x3f8147aeff047431 */ /* 0x000fe200000001ff */
[----:B------:R-:W-:-:S13]  /*0210*/  PLOP3.LUT P0, PT, PT, PT, PT, 0x8, 0x80 ;  /* 0x000000000080781c */ /* 0x000fda0003f0e170 */
.L_x_10:
[----:B------:R-:W-:Y:S01]  /*0220*/  FFMA R5, R5, R4, 0.0099999997764825820923 ;  /* 0x3c23d70a05057423 */ /* 0x000fe20000000004 */
[----:B------:R-:W-:-:S03]  /*0230*/  VIADD R3, R3, 0x10 ;  /* 0x0000001003037836 */ /* 0x000fc60000000000 */
[-C--:B------:R-:W-:Y:S02]  /*0240*/  FFMA R5, R5, R4.reuse, 0.0099999997764825820923 ;  /* 0x3c23d70a05057423 */ /* 0x080fe40000000004 */
[----:B------:R-:W-:Y:S02]  /*0250*/  ISETP.GE.AND P1, PT, R3, -0xc, PT ;  /* 0xfffffff40300780c */ /* 0x000fe40003f26270 */
[----:B------:R-:W-:-:S04]  /*0260*/  FFMA R5, R5, R4, 0.0099999997764825820923 ;  /* 0x3c23d70a05057423 */ /* 0x000fc80000000004 */
        /* <DEDUP_REMOVED lines=12> */
[----:B------:R-:W-:Y:S01]  /*0330*/  FFMA R5, R5, R4, 0.0099999997764825820923 ;  /* 0x3c23d70a05057423 */ /* 0x000fe20000000004 */
[----:B------:R-:W-:Y:S06]  /*0340*/  @!P1 BRA `(.L_x_10) ;  /* 0xfffffffc00b49947 */ /* 0x000fec000383ffff */
.L_x_9:
[----:B------:R-:W-:Y:S05]  /*0350*/  BSYNC.RECONVERGENT B2 ;  /* 0x0000000000027941 */ /* 0x000fea0003800200 */
.L_x_8:
[----:B------:R-:W-:Y:S01]  /*0360*/  IADD3 R4, PT, PT, -R3, RZ, RZ ;  /* 0x000000ff03047210 */ /* 0x000fe20007ffe1ff */
[----:B------:R-:W-:Y:S03]  /*0370*/  BSSY.RECONVERGENT B2, `(.L_x_11) ;  /* 0x000000e000027945 */ /* 0x000fe60003800200 */
[----:B------:R-:W-:-:S13]  /*0380*/  ISETP.GT.AND P1, PT, R4, 0x4, PT ;  /* 0x000000040400780c */ /* 0x000fda0003f24270 */
[----:B------:R-:W-:Y:S05]  /*0390*/  @!P1 BRA `(.L_x_12) ;  /* 0x00000000002c9947 */ /* 0x000fea0003800000 */
[----:B------:R-:W-:Y:S02]  /*03a0*/  MOV R4, 0x3f8147ae ;  /* 0x3f8147ae00047802 */ /* 0x000fe40000000f00 */
[----:B------:R-:W-:Y:S02]  /*03b0*/  PLOP3.LUT P0, PT, PT, PT, PT, 0x8, 0x80 ;  /* 0x000000000080781c */ /* 0x000fe40003f0e170 */
[----:B------:R-:W-:Y:S01]  /*03c0*/  IADD3 R3, PT, PT, R3, 0x8, RZ ;  /* 0x0000000803037810 */ /* 0x000fe20007ffe0ff */
[----:B------:R-:W-:-:S04]  /*03d0*/  FFMA R5, R5, R4, 0.0099999997764825820923 ;  /* 0x3c23d70a05057423 */ /* 0x000fc80000000004 */
[----:B------:R-:W-:-:S04]  /*03e0*/  FFMA R5, R5, R4, 0.0099999997764825820923 ;  /* 0x3c23d70a05057423 */ /* 0x000fc80000000004 */
[----:B------:R-:W-:-:S04]  /*03f0*/  FFMA R5, R5, R4, 0.0099999997764825820923 ;  /* 0x3c23d70a05057423 */ /* 0x000fc80000000004 */
[----:B------:R-:W-:-:S04]  /*0400*/  FFMA R5, R5, R4, 0.0099999997764825820923 ;  /* 0x3c23d70a05057423 */ /* 0x000fc80000000004 */
[----:B------:R-:W-:-:S04]  /*0410*/  FFMA R5, R5, R4, 0.0099999997764825820923 ;  /* 0x3c23d70a05057423 */ /* 0x000fc80000000004 */
[----:B------:R-:W-:-:S04]  /*0420*/  FFMA R5, R5, R4, 0.0099999997764825820923 ;  /* 0x3c23d70a05057423 */ /* 0x000fc80000000004 */
[----:B------:R-:W-:-:S04]  /*0430*/  FFMA R5, R5, R4, 0.0099999997764825820923 ;  /* 0x3c23d70a05057423 */ /* 0x000fc80000000004 */
[----:B------:R-:W-:-:S07]  /*0440*/  FFMA R5, R5, R4, 0.0099999997764825820923 ;  /* 0x3c23d70a05057423 */ /* 0x000fce0000000004 */
.L_x_12:
[----:B------:R-:W-:Y:S05]  /*0450*/  BSYNC.RECONVERGENT B2 ;  /* 0x0000000000027941 */ /* 0x000fea0003800200 */
.L_x_11:
[----:B------:R-:W-:-:S13]  /*0460*/  ISETP.NE.OR P0, PT, R3, RZ, P0 ;  /* 0x000000ff0300720c */ /* 0x000fda0000705670 */
[----:B------:R-:W-:Y:S05]  /*0470*/  @!P0 BRA `(.L_x_6) ;  /* 0x0000000000208947 */ /* 0x000fea0003800000 */
.L_x_7:
[----:B------:R-:W-:-:S07]  /*0480*/  IMAD.MOV.U32 R4, RZ, RZ, 0x3f8147ae ;  /* 0x3f8147aeff047424 */ /* 0x000fce00078e00ff */
.L_x_13:
[----:B------:R-:W-:Y:S01]  /*0490*/  IADD3 R3, PT, PT, R3, 0x4, RZ ;  /* 0x0000000403037810 */ /* 0x000fe20007ffe0ff */
[----:B------:R-:W-:-:S03]  /*04a0*/  FFMA R5, R5, R4, 0.0099999997764825820923 ;  /* 0x3c23d70a05057423 */ /* 0x000fc60000000004 */
[----:B------:R-:W-:Y:S01]  /*04b0*/  ISETP.NE.AND P0, PT, R3, RZ, PT ;  /* 0x000000ff0300720c */ /* 0x000fe20003f05270 */
[----:B------:R-:W-:-:S04]  /*04c0*/  FFMA R5, R5, R4, 0.0099999997764825820923 ;  /* 0x3c23d70a05057423 */ /* 0x000fc80000000004 */
[----:B------:R-:W-:-:S04]  /*04d0*/  FFMA R5, R5, R4, 0.0099999997764825820923 ;  /* 0x3c23d70a05057423 */ /* 0x000fc80000000004 */
[----:B------:R-:W-:-:S04]  /*04e0*/  FFMA R5, R5, R4, 0.0099999997764825820923 ;  /* 0x3c23d70a05057423 */ /* 0x000fc80000000004 */
[----:B------:R-:W-:Y:S05]  /*04f0*/  @P0 BRA `(.L_x_13) ;  /* 0xfffffffc00e40947 */ /* 0x000fea000383ffff */
.L_x_6:
[----:B------:R-:W-:Y:S05]  /*0500*/  BSYNC.RECONVERGENT B0 ;  /* 0x0000000000007941 */ /* 0x000fea0003800200 */
.L_x_5:
[----:B------:R-:W-:-:S13]  /*0510*/  ISETP.NE.AND P0, PT, R2, RZ, PT ;  /* 0x000000ff0200720c */ /* 0x000fda0003f05270 */
[----:B------:R-:W-:Y:S05]  /*0520*/  @!P0 BRA `(.L_x_4) ;  /* 0x0000000000188947 */ /* 0x000fea0003800000 */
[----:B------:R-:W-:Y:S01]  /*0530*/  HFMA2 R4, -RZ, RZ, 1.8759765625, 7.6796875 ;  /* 0x3f8147aeff047431 */ /* 0x000fe200000001ff */
[----:B------:R-:W-:-:S07]  /*0540*/  IADD3 R2, PT, PT, -R2, RZ, RZ ;  /* 0x000000ff02027210 */ /* 0x000fce0007ffe1ff */
.L_x_14:
[----:B------:R-:W-:Y:S01]  /*0550*/  IADD3 R2, PT, PT, R2, 0x1, RZ ;  /* 0x0000000102027810 */ /* 0x000fe20007ffe0ff */
[----:B------:R-:W-:-:S03]  /*0560*/  FFMA R5, R5, R4, 0.0099999997764825820923 ;  /* 0x3c23d70a05057423 */ /* 0x000fc60000000004 */
[----:B------:R-:W-:-:S13]  /*0570*/  ISETP.NE.AND P0, PT, R2, RZ, PT ;  /* 0x000000ff0200720c */ /* 0x000fda0003f05270 */
[----:B------:R-:W-:Y:S05]  /*0580*/  @P0 BRA `(.L_x_14) ;  /* 0xfffffffc00f00947 */ /* 0x000fea000383ffff */
.L_x_4:
[----:B------:R-:W-:Y:S05]  /*0590*/  BSYNC.RECONVERGENT B1 ;  /* 0x0000000000017941 */ /* 0x000fea0003800200 */
.L_x_3:
[----:B------:R-:W0:Y:S02]  /*05a0*/  LDC.64 R2, c[0x0][0x380] ;  /* 0x0000e000ff027b82 */ /* 0x000e240000000a00 */
[----:B0-----:R-:W-:-:S05]  /*05b0*/  IMAD.WIDE R2, R0, 0x4, R2 ;  /* 0x0000000400027825 */ /* 0x001fca00078e0202 */
[----:B------:R-:W-:Y:S01]  /*05c0*/  STG.E desc[UR4][R2.64], R5 ;  /* 0x0000000502007986 */ /* 0x000fe2000c101904 */
[----:B------:R-:W-:Y:S05]  /*05d0*/  EXIT ;  /* 0x000000000000794d */ /* 0x000fea0003800000 */
.L_x_15:
        /* <DEDUP_REMOVED lines=10> */
.L_x_28:


//--------------------- .text._Z20bottleneck_occupancyPfi --------------------------
	.section	.text._Z20bottleneck_occupancyPfi,"ax",@progbits
	.align	128
        .global         _Z20bottleneck_occupancyPfi
        .type           _Z20bottleneck_occupancyPfi,@function
        .size           _Z20bottleneck_occupancyPfi,(.L_x_24 - _Z20bottleneck_occupancyPfi)
        .other          _Z20bottleneck_occupancyPfi,@"STO_CUDA_ENTRY STV_DEFAULT"
_Z20bottleneck_occupancyPfi:
.text._Z20bottleneck_occupancyPfi:
[----:B------:R-:W-:Y:S01]  /*0000*/  LDC R1, c[0x0][0x37c] ;  /* 0x0000df00ff017b82 */ /* 0x000fe20000000800 */
[----:B------:R-:W0:Y:S07]  /*0010*/  S2R R2, SR_TID.X ;  /* 0x0000000000027919 */ /* 0x000e2e0000002100 */
[----:B------:R-:W1:Y:S08]  /*0020*/  LDC R3, c[0x0][0x360] ;  /* 0x0000d800ff037b82 */ /* 0x000e700000000800 */
[----:B------:R-:W2:Y:S01]  /*0030*/  S2UR UR4, SR_CTAID.X ;  /* 0x00000000000479c3 */ /* 0x000ea20000002500 */
[----:B-1----:R-:W-:-:S02]  /*0040*/  LOP3.LUT R5, R3, 0xffff, RZ, 0xc0, !PT ;  /* 0x0000ffff03057812 */ /* 0x002fc400078ec0ff */
[----:B0-----:R-:W-:-:S04]  /*0050*/  IADD3 R0, PT, PT, R3, R2, RZ ;  /* 0x0000000203007210 */ /* 0x001fc80007ffe0ff */
[----:B------:R-:W-:Y:S01]  /*0060*/  LOP3.LUT R4, R0, 0x1fff, RZ, 0x3c, !PT ;  /* 0x00001fff00047812 */ /* 0x000fe200078e3cff */
[----:B--2---:R-:W-:-:S03]  /*0070*/  IMAD R0, R3, UR4, R2 ;  /* 0x0000000403007c24 */ /* 0x004fc6000f8e0202 */
[----:B------:R-:W-:Y:S02]  /*0080*/  LOP3.LUT R4, R4, 0xffff, RZ, 0xc0, !PT ;  /* 0x0000ffff04047812 */ /* 0x000fe400078ec0ff */
[----:B------:R-:W-:-:S07]  /*0090*/  MOV R9, 0xb0 ;  /* 0x000000b000097802 */ /* 0x000fce0000000f00 */
[----:B------:R-:W-:Y:S05]  /*00a0*/  CALL.REL.NOINC `($__internal_0_$__cuda_sm20_div_u16) ;  /* 0x0000000800e47944 */ /* 0x000fea0003c00000 */
[----:B------:R-:W-:Y:S01]  /*00b0*/  LOP3.LUT R10, R8, 0x3, RZ, 0xc0, !PT ;  /* 0x00000003080a7812 */ /* 0x000fe200078ec0ff */
[----:B------:R-:W-:Y:S01]  /*00c0*/  BSSY.RECONVERGENT B0, `(.L_x_16) ;  /* 0x0000011000007945 */ /* 0x000fe20003800200 */
[----:B------:R-:W-:Y:S02]  /*00d0*/  MOV R4, R2 ;  /* 0x0000000200047202 */ /* 0x000fe40000000f00 */
[----:B------:R-:W-:-:S13]  /*00e0*/  ISETP.NE.AND P0, PT, R10, 0x2, PT ;  /* 0x000000020a00780c */ /* 0x000fda0003f05270 */
[----:B------:R-:W-:Y:S05]  /*00f0*/  @!P0 BRA `(.L_x_17) ;  /* 0x0000000000348947 */ /* 0x000fea0003800000 */
[----:B------:R-:W0:Y:S01]  /*0100*/  S2R R7, SR_CgaCtaId ;  /* 0x0000000000077919 */ /* 0x000e220000008800 */
[----:B------:R-:W-:Y:S01]  /*0110*/  MOV R6, 0x400 ;  /* 0x0000040000067802 */ /* 0x000fe20000000f00 */
[----:B------:R-:W-:Y:S01]  /*0120*/  HFMA2 R5, -RZ, RZ, 0, 0 ;  /* 0x00000000ff057431 */ /* 0x000fe200000001ff */
[----:B------:R-:W-:Y:S02]  /*0130*/  MOV R4, R2 ;  /* 0x0000000200047202 */ /* 0x000fe40000000f00 */
[----:B0-----:R-:W-:-:S07]  /*0140*/  LEA R7, R7, R6, 0x18 ;  /* 0x0000000607077211 */ /* 0x001fce00078ec0ff */
.L_x_18:
[-C--:B------:R-:W-:Y:S02]  /*0150*/  I2FP.F32.U32 R6, R4.reuse ;  /* 0x0000000400067245 */ /* 0x080fe40000201000 */
[----:B------:R-:W-:Y:S02]  /*0160*/  LEA R9, R4, R7, 0x2 ;  /* 0x0000000704097211 */ /* 0x000fe400078e10ff */
[----:B------:R-:W-:Y:S02]  /*0170*/  IADD3 R5, PT, PT, R5, 0x1, RZ ;  /* 0x0000000105057810 */ /* 0x000fe40007ffe0ff */
[----:B------:R-:W-:Y:S01]  /*0180*/  IADD3 R4, PT, PT, R3, R4, RZ ;  /* 0x0000000403047210 */ /* 0x000fe20007ffe0ff */
[----:B------:R0:W-:Y:S01]  /*0190*/  STS [R9], R6 ;  /* 0x0000000609007388 */ /* 0x0001e20000000800 */
[----:B------:R-:W-:-:S04]  /*01a0*/  LOP3.LUT R8, R5, R10, RZ, 0x3c, !PT ;  /* 0x0000000a05087212 */ /* 0x000fc800078e3cff */
[----:B------:R-:W-:-:S13]  /*01b0*/  ISETP.NE.AND P0, PT, R8, 0x2, PT ;  /* 0x000000020800780c */ /* 0x000fda0003f05270 */
[----:B0-----:R-:W-:Y:S05]  /*01c0*/  @P0 BRA `(.L_x_18) ;  /* 0xfffffffc00e00947 */ /* 0x001fea000383ffff */
.L_x_17:
[----:B------:R-:W-:Y:S05]  /*01d0*/  BSYNC.RECONVERGENT B0 ;  /* 0x0000000000007941 */ /* 0x000fea0003800200 */
.L_x_16:
[----:B------:R-:W0:Y:S01]  /*01e0*/  S2UR UR5, SR_CgaCtaId ;  /* 0x00000000000579c3 */ /* 0x000e220000008800 */
[----:B------:R-:W-:Y:S01]  /*01f0*/  UMOV UR4, 0x400 ;  /* 0x0000040000047882 */ /* 0x000fe20000000000 */
[----:B------:R-:W-:Y:S01]  /*0200*/  BSSY.RECONVERGENT B0, `(.L_x_19) ;  /* 0x0000019000007945 */ /* 0x000fe20003800200 */
[C---:B------:R-:W-:Y:S01]  /*0210*/  LEA R6, R3.reuse, R4, 0x1 ;  /* 0x0000000403067211 */ /* 0x040fe200078e08ff */
[----:B------:R-:W-:Y:S01]  /*0220*/  IMAD R8, R3, 0x3, R4 ;  /* 0x0000000303087824 */ /* 0x000fe200078e0204 */
[----:B------:R-:W-:Y:S01]  /*0230*/  IADD3 R10, PT, PT, R4, R3, RZ ;  /* 0x00000003040a7210 */ /* 0x000fe20007ffe0ff */
[----:B0-----:R-:W-:-:S06]  /*0240*/  ULEA UR4, UR5, UR4, 0x18 ;  /* 0x0000000405047291 */ /* 0x001fcc000f8ec0ff */
[----:B------:R-:W-:-:S07]  /*0250*/  LEA R12, R4, UR4, 0x2 ;  /* 0x00000004040c7c11 */ /* 0x000fce000f8e10ff */
.L_x_20:
[----:B------:R-:W-:Y:S01]  /*0260*/  I2FP.F32.U32 R11, R4 ;  /* 0x00000004000b7245 */ /* 0x000fe20000201000 */
[C---:B------:R-:W-:Y:S01]  /*0270*/  IMAD R18, R3.reuse, 0xc, R12 ;  /* 0x0000000c03127824 */ /* 0x040fe200078e020c */
[----:B------:R-:W-:Y:S02]  /*0280*/  I2FP.F32.U32 R5, R10 ;  /* 0x0000000a00057245 */ /* 0x000fe40000201000 */
[C---:B------:R-:W-:Y:S01]  /*0290*/  LEA R14, R3.reuse, R12, 0x2 ;  /* 0x0000000c030e7211 */ /* 0x040fe200078e10ff */
[----:B------:R0:W-:Y:S01]  /*02a0*/  STS [R12], R11 ;  /* 0x0000000b0c007388 */ /* 0x0001e20000000800 */
[----:B------:R-:W-:Y:S02]  /*02b0*/  I2FP.F32.U32 R7, R6 ;  /* 0x0000000600077245 */ /* 0x000fe40000201000 */
[----:B------:R-:W-:Y:S01]  /*02c0*/  LEA R16, R3, R12, 0x3 ;  /* 0x0000000c03107211 */ /* 0x000fe200078e18ff */
[----:B------:R1:W-:Y:S01]  /*02d0*/  STS [R14], R5 ;  /* 0x000000050e007388 */ /* 0x0003e20000000800 */
[----:B------:R-:W-:-:S02]  /*02e0*/  I2FP.F32.U32 R9, R8 ;  /* 0x0000000800097245 */ /* 0x000fc40000201000 */
[C-C-:B------:R-:W-:Y:S01]  /*02f0*/  IADD3 R4, PT, PT, R3.reuse, R4, R3.reuse ;  /* 0x0000000403047210 */ /* 0x140fe20007ffe003 */
[----:B------:R1:W-:Y:S01]  /*0300*/  STS [R16], R7 ;  /* 0x0000000710007388 */ /* 0x0003e20000000800 */
[C---:B------:R-:W-:Y:S02]  /*0310*/  LEA R6, R3.reuse, R6, 0x2 ;  /* 0x0000000603067211 */ /* 0x040fe400078e10ff */
[C---:B------:R-:W-:Y:S01]  /*0320*/  IADD3 R4, PT, PT, R3.reuse, R4, R3 ;  /* 0x0000000403047210 */ /* 0x040fe20007ffe003 */
[----:B------:R1:W-:Y:S01]  /*0330*/  STS [R18], R9 ;  /* 0x0000000912007388 */ /* 0x0003e20000000800 */
[C---:B------:R-:W-:Y:S02]  /*0340*/  LEA R8, R3.reuse, R8, 0x2 ;  /* 0x0000000803087211 */ /* 0x040fe400078e10ff */
[----:B------:R-:W-:Y:S02]  /*0350*/  ISETP.GE.U32.AND P0, PT, R4, 0x2000, PT ;  /* 0x000020000400780c */ /* 0x000fe40003f06070 */
[----:B------:R-:W-:-:S02]  /*0360*/  LEA R10, R3, R10, 0x2 ;  /* 0x0000000a030a7211 */ /* 0x000fc400078e10ff */
[----:B0-----:R-:W-:-:S09]  /*0370*/  LEA R12, R3, R12, 0x4 ;  /* 0x0000000c030c7211 */ /* 0x001fd200078e20ff */
[----:B-1----:R-:W-:Y:S05]  /*0380*/  @!P0 BRA `(.L_x_20) ;  /* 0xfffffffc00b48947 */ /* 0x002fea000383ffff */
[----:B------:R-:W-:Y:S05]  /*0390*/  BSYNC.RECONVERGENT B0 ;  /* 0x0000000000007941 */ /* 0x000fea0003800200 */
.L_x_19:
[----:B------:R-:W0:Y:S01]  /*03a0*/  LDCU UR5, c[0x0][0x388] ;  /* 0x00007100ff0577ac */ /* 0x000e220008000800 */
[----:B------:R-:W-:Y:S01]  /*03b0*/  BAR.SYNC.DEFER_BLOCKING 0x0 ;  /* 0x0000000000007b1d */ /* 0x000fe20000010000 */
[----:B0-----:R-:W-:-:S13]  /*03c0*/  ISETP.GE.AND P0, PT, R0, UR5, PT ;  /* 0x0000000500007c0c */ /* 0x001fda000bf06270 */
[----:B------:R-:W-:Y:S05]  /*03d0*/  @P0 EXIT ;  /* 0x000000000000094d */ /* 0x000fea0003800000 */
[----:B------:R-:W-:Y:S01]  /*03e0*/  LEA R2, R2, UR4, 0x2 ;  /* 0x0000000402027c11 */ /* 0x000fe2000f8e10ff */
[----:B------:R-:W0:Y:S04]  /*03f0*/  LDCU.64 UR6, c[0x0][0x358] ;  /* 0x00006b00ff0677ac */ /* 0x000e280008000a00 */
[----:B------:R-:W1:Y:S04]  /*0400*/  LDS R4, [R2] ;  /* 0x0000000002047984 */ /* 0x000e680000000800 */
[----:B------:R-:W2:Y:S04]  /*0410*/  LDS R6, [R2+0x4] ;  /* 0x0000040002067984 */ /* 0x000ea80000000800 */
[----:B------:R-:W3:Y:S04]  /*0420*/  LDS R7, [R2+0x8] ;  /* 0x0000080002077984 */ /* 0x000ee80000000800 */
[----:B------:R-:W4:Y:S04]  /*0430*/  LDS R8, [R2+0xc] ;  /* 0x00000c0002087984 */ /* 0x000f280000000800 */
[----:B------:R-:W5:Y:S04]  /*0440*/  LDS R9, [R2+0x10] ;  /* 0x0000100002097984 */ /* 0x000f680000000800 */
[----:B------:R-:W0:Y:S04]  /*0450*/  LDS R10, [R2+0x14] ;  /* 0x00001400020a7984 */ /* 0x000e280000000800 */
[----:B------:R-:W0:Y:S04]  /*0460*/  LDS R11, [R2+0x18] ;  /* 0x00001800020b7984 */ /* 0x000e280000000800 */
[----:B------:R-:W0:Y:S04]  /*0470*/  LDS R12, [R2+0x1c] ;  /* 0x00001c00020c7984 */ /* 0x000e280000000800 */
[----:B------:R-:W0:Y:S04]  /*0480*/  LDS R13, [R2+0x20] ;  /* 0x00002000020d7984 */ /* 0x000e280000000800 */
[----:B------:R-:W0:Y:S01]  /*0490*/  LDS R3, [R2+0x24] ;  /* 0x0000240002037984 */ /* 0x000e220000000800 */
[----:B-1----:R-:W-:-:S03]  /*04a0*/  FADD R5, RZ, R4 ;  /* 0x00000004ff057221 */ /* 0x002fc60000000000 */
[----:B------:R-:W-:Y:S01]  /*04b0*/  LDS R15, [R2+0xe0] ;  /* 0x0000e000020f7984 */ /* 0x000fe20000000800 */
[----:B--2---:R-:W-:-:S03]  /*04c0*/  FADD R6, R5, R6 ;  /* 0x0000000605067221 */ /* 0x004fc60000000000 */
[----:B------:R-:W1:Y:S01]  /*04d0*/  LDS R4, [R2+0x28] ;  /* 0x0000280002047984 */ /* 0x000e620000000800 */
[----:B---3--:R-:W-:-:S03]  /*04e0*/  FADD R7, R6, R7 ;  /* 0x0000000706077221 */ /* 0x008fc60000000000 */
[----:B------:R-:W2:Y:S01]  /*04f0*/  LDS R5, [R2+0x2c] ;  /* 0x00002c0002057984 */ /* 0x000ea20000000800 */
[----:B----4-:R-:W-:-:S03]  /*0500*/  FADD R8, R7, R8 ;  /* 0x0000000807087221 */ /* 0x010fc60000000000 */
[----:B------:R-:W3:Y:S01]  /*0510*/  LDS R6, [R2+0x30] ;  /* 0x0000300002067984 */ /* 0x000ee20000000800 */
[----:B-----5:R-:W-:-:S03]  /*0520*/  FADD R9, R8, R9 ;  /* 0x0000000908097221 */ /* 0x020fc60000000000 */
[----:B------:R-:W4:Y:S01]  /*0530*/  LDS R7, [R2+0x34] ;  /* 0x0000340002077984 */ /* 0x000f220000000800 */
[----:B0-----:R-:W-:-:S03]  /*0540*/  FADD R10, R9, R10 ;  /* 0x0000000a090a7221 */ /* 0x001fc60000000000 */
[----:B------:R-:W0:Y:S01]  /*0550*/  LDS R8, [R2+0x38] ;  /* 0x0000380002087984 */ /* 0x000e220000000800 */
[----:B------:R-:W-:-:S03]  /*0560*/  FADD R11, R10, R11 ;  /* 0x0000000b0a0b7221 */ /* 0x000fc60000000000 */
[----:B------:R-:W5:Y:S01]  /*0570*/  LDS R9, [R2+0x3c] ;  /* 0x00003c0002097984 */ /* 0x000f620000000800 */
[----:B------:R-:W-:-:S03]  /*0580*/  FADD R12, R11, R12 ;  /* 0x0000000c0b0c7221 */ /* 0x000fc60000000000 */
[----:B------:R-:W5:Y:S01]  /*0590*/  LDS R10, [R2+0x40] ;  /* 0x00004000020a7984 */ /* 0x000f620000000800 */
[----:B------:R-:W-:-:S03]  /*05a0*/  FADD R14, R12, R13 ;  /* 0x0000000d0c0e7221 */ /* 0x000fc60000000000 */
[----:B------:R-:W5:Y:S01]  /*05b0*/  LDS R11, [R2+0x44] ;  /* 0x00004400020b7984 */ /* 0x000f620000000800 */
[----:B------:R-:W-:-:S03]  /*05c0*/  FADD R13, R14, R3 ;  /* 0x000000030e0d7221 */ /* 0x000fc60000000000 */
[----:B------:R-:W5:Y:S04]  /*05d0*/  LDS R12, [R2+0x48] ;  /* 0x00004800020c7984 */ /* 0x000f680000000800 */
[----:B------:R-:W5:Y:S01]  /*05e0*/  LDS R3, [R2+0x4c] ;  /* 0x00004c0002037984 */ /* 0x000f620000000800 */
[----:B-1----:R-:W-:-:S03]  /*05f0*/  FADD R14, R13, R4 ;  /* 0x000000040d0e7221 */ /* 0x002fc60000000000 */
[----:B------:R-:W-:Y:S01]  /*0600*/  LDS R17, [R2+0xec] ;  /* 0x0000ec0002117984 */ /* 0x000fe20000000800 */
[----:B--2---:R-:W-:-:S03]  /*0610*/  FADD R13, R14, R5 ;  /* 0x000000050e0d7221 */ /* 0x004fc60000000000 */
[----:B------:R-:W1:Y:S01]  /*0620*/  LDS R4, [R2+0x50] ;  /* 0x0000500002047984 */ /* 0x000e620000000800 */
[----:B---3--:R-:W-:-:S03]  /*0630*/  FADD R14, R13, R6 ;  /* 0x000000060d0e7221 */ /* 0x008fc60000000000 */
[----:B------:R-:W2:Y:S01]  /*0640*/  LDS R5, [R2+0x54] ;  /* 0x0000540002057984 */ /* 0x000ea20000000800 */
[----:B----4-:R-:W-:-:S03]  /*0650*/  FADD R13, R14, R7 ;  /* 0x000000070e0d7221 */ /* 0x010fc60000000000 */
[----:B------:R-:W3:Y:S01]  /*0660*/  LDS R6, [R2+0x58] ;  /* 0x0000580002067984 */ /* 0x000ee20000000800 */
[----:B0-----:R-:W-:-:S03]  /*0670*/  FADD R14, R13, R8 ;  /* 0x000000080d0e7221 */ /* 0x001fc60000000000 */
[----:B------:R-:W0:Y:S01]  /*0680*/  LDS R7, [R2+0x5c] ;  /* 0x00005c0002077984 */ /* 0x000e220000000800 */
[----:B-----5:R-:W-:-:S03]  /*0690*/  FADD R13, R14, R9 ;  /* 0x000000090e0d7221 */ /* 0x020fc60000000000 */
[----:B------:R-:W4:Y:S01]  /*06a0*/  LDS R8, [R2+0x60] ;  /* 0x0000600002087984 */ /* 0x000f220000000800 */
        /* <DEDUP_REMOVED lines=10> */
[----:B------:R-:W1:Y:S01]  /*0750*/  LDS R4, [R2+0x78] ;  /* 0x0000780002047984 */ /* 0x000e620000000800 */
[----:B--2---:R-:W-:-:S03]  /*0760*/  FADD R13, R14, R5 ;  /* 0x000000050e0d7221 */ /* 0x004fc60000000000 */
[----:B------:R-:W2:Y:S01]  /*0770*/  LDS R5, [R2+0x7c] ;  /* 0x00007c0002057984 */ /* 0x000ea20000000800 */
[----:B---3--:R-:W-:-:S03]  /*0780*/  FADD R14, R13, R6 ;  /* 0x000000060d0e7221 */ /* 0x008fc60000000000 */
[----:B------:R-:W3:Y:S01]  /*0790*/  LDS R6, [R2+0x80] ;  /* 0x0000800002067984 */ /* 0x000ee20000000800 */
[----:B0-----:R-:W-:-:S03]  /*07a0*/  FADD R13, R14, R7 ;  /* 0x000000070e0d7221 */ /* 0x001fc60000000000 */
[----:B------:R-:W0:Y:S01]  /*07b0*/  LDS R7, [R2+0x84] ;  /* 0x0000840002077984 */ /* 0x000e220000000800 */
[----:B----4-:R-:W-:-:S03]  /*07c0*/  FADD R14, R13, R8 ;  /* 0x000000080d0e7221 */ /* 0x010fc60000000000 */
[----:B------:R-:W4:Y:S01]  /*07d0*/  LDS R8, [R2+0x88] ;  /* 0x0000880002087984 */ /* 0x000f220000000800 */
[----:B-----5:R-:W-:-:S03]  /*07e0*/  FADD R13, R14, R9 ;  /* 0x000000090e0d7221 */ /* 0x020fc60000000000 */
[----:B------:R-:W5:Y:S01]  /*07f0*/  LDS R9, [R2+0x8c] ;  /* 0x00008c0002097984 */ /* 0x000f620000000800 */
[----:B------:R-:W-:-:S03]  /*0800*/  FADD R14, R13, R10 ;  /* 0x0000000a0d0e7221 */ /* 0x000fc60000000000 */
[----:B------:R-:W5:Y:S01]  /*0810*/  LDS R10, [R2+0x90] ;  /* 0x00009000020a7984 */ /* 0x000f620000000800 */
[----:B------:R-:W-:-:S03]  /*0820*/  FADD R13, R14, R11 ;  /* 0x0000000b0e0d7221 */ /* 0x000fc60000000000 */
[----:B------:R-:W5:Y:S01]  /*0830*/  LDS R11, [R2+0x94] ;  /* 0x00009400020b7984 */ /* 0x000f620000000800 */
[----:B------:R-:W-:-:S03]  /*0840*/  FADD R14, R13, R12 ;  /* 0x0000000c0d0e7221 */ /* 0x000fc60000000000 */
[----:B------:R-:W5:Y:S01]  /*0850*/  LDS R12, [R2+0x98] ;  /* 0x00009800020c7984 */ /* 0x000f620000000800 */
[----:B------:R-:W-:-:S03]  /*0860*/  FADD R13, R14, R3 ;  /* 0x000000030e0d7221 */ /* 0x000fc60000000000 */
        /* <DEDUP_REMOVED lines=36> */
[----:B------:R-:W-:Y:S01]  /*0ab0*/  LDS R10, [R2+0xf4] ;  /* 0x0000f400020a7984 */ /* 0x000fe20000000800 */
[----:B------:R-:W-:-:S03]  /*0ac0*/  FADD R12, R11, R12 ;  /* 0x0000000c0b0c7221 */ /* 0x000fc60000000000 */
[----:B------:R-:W5:Y:S01]  /*0ad0*/  LDS R11, [R2+0xe8] ;  /* 0x0000e800020b7984 */ /* 0x000f620000000800 */
[----:B------:R-:W-:-:S03]  /*0ae0*/  FADD R3, R12, R3 ;  /* 0x000000030c037221 */ /* 0x000fc60000000000 */
[----:B------:R-:W-:Y:S01]  /*0af0*/  LDS R12, [R2+0xf8] ;  /* 0x0000f800020c7984 */ /* 0x000fe20000000800 */
[----:B-1----:R-:W-:-:S03]  /*0b00*/  FADD R4, R3, R4 ;  /* 0x0000000403047221 */ /* 0x002fc60000000000 */
[----:B------:R-:W1:Y:S01]  /*0b10*/  LDS R3, [R2+0xf0] ;  /* 0x0000f00002037984 */ /* 0x000e620000000800 */
[----:B--2---:R-:W-:-:S04]  /*0b20*/  FADD R5, R4, R5 ;  /* 0x0000000504057221 */ /* 0x004fc80000000000 */
[----:B---3--:R-:W-:Y:S02]  /*0b30*/  FADD R6, R5, R6 ;  /* 0x0000000605067221 */ /* 0x008fe40000000000 */
[----:B------:R-:W2:Y:S02]  /*0b40*/  LDC.64 R4, c[0x0][0x380] ;  /* 0x0000e000ff047b82 */ /* 0x000ea40000000a00 */
[----:B0-----:R-:W-:Y:S02]  /*0b50*/  FADD R7, R6, R7 ;  /* 0x0000000706077221 */ /* 0x001fe40000000000 */
[----:B------:R-:W0:Y:S02]  /*0b60*/  LDS R6, [R2+0xfc] ;  /* 0x0000fc0002067984 */ /* 0x000e240000000800 */
[----:B----4-:R-:W-:-:S04]  /*0b70*/  FADD R8, R7, R8 ;  /* 0x0000000807087221 */ /* 0x010fc80000000000 */
[----:B-----5:R-:W-:-:S04]  /*0b80*/  FADD R8, R8, R13 ;  /* 0x0000000d08087221 */ /* 0x020fc80000000000 */
[----:B------:R-:W-:-:S04]  /*0b90*/  FADD R8, R8, R15 ;  /* 0x0000000f08087221 */ /* 0x000fc80000000000 */
[----:B------:R-:W-:-:S04]  /*0ba0*/  FADD R8, R8, R9 ;  /* 0x0000000908087221 */ /* 0x000fc80000000000 */
[----:B------:R-:W-:Y:S01]  /*0bb0*/  FADD R8, R8, R11 ;  /* 0x0000000b08087221 */ /* 0x000fe20000000000 */
[----:B--2---:R-:W-:-:S04]  /*0bc0*/  IMAD.WIDE R4, R0, 0x4, R4 ;  /* 0x0000000400047825 */ /* 0x004fc800078e0204 */
[----:B------:R-:W-:-:S04]  /*0bd0*/  FADD R8, R8, R17 ;  /* 0x0000001108087221 */ /* 0x000fc80000000000 */
[----:B-1----:R-:W-:-:S04]  /*0be0*/  FADD R3, R8, R3 ;  /* 0x0000000308037221 */ /* 0x002fc80000000000 */
[----:B------:R-:W-:-:S04]  /*0bf0*/  FADD R3, R3, R10 ;  /* 0x0000000a03037221 */ /* 0x000fc80000000000 */
[----:B------:R-:W-:-:S04]  /*0c00*/  FADD R3, R3, R12 ;  /* 0x0000000c03037221 */ /* 0x000fc80000000000 */
[----:B0-----:R-:W-:-:S05]  /*0c10*/  FADD R3, R3, R6 ;  /* 0x0000000603037221 */ /* 0x001fca0000000000 */
[----:B------:R-:W-:Y:S01]  /*0c20*/  STG.E desc[UR6][R4.64], R3 ;  /* 0x0000000304007986 */ /* 0x000fe2000c101906 */
[----:B------:R-:W-:Y:S05]  /*0c30*/  EXIT ;  /* 0x000000000000794d */ /* 0x000fea0003800000 */
        .weak           $__internal_0_$__cuda_sm20_div_u16
        .type           $__internal_0_$__cuda_sm20_div_u16,@function
        .size           $__internal_0_$__cuda_sm20_div_u16,(.L_x_24 - $__internal_0_$__cuda_sm20_div_u16)
$__internal_0_$__cuda_sm20_div_u16:
[----:B------:R-:W0:Y:S01]  /*0c40*/  I2F.U16 R6, R5 ;  /* 0x0000000500067306 */ /* 0x000e220000101000 */
[----:B------:R-:W-:Y:S01]  /*0c50*/  HFMA2 R7, -RZ, RZ, 15, 0 ;  /* 0x4b800000ff077431 */ /* 0x000fe200000001ff */
[----:B------:R-:W-:Y:S02]  /*0c60*/  I2FP.F32.U32.RZ R4, R4 ;  /* 0x0000000400047245 */ /* 0x000fe4000020d000 */
[C---:B0-----:R-:W-:Y:S02]  /*0c70*/  FSETP.GEU.AND P1, PT, |R6|.reuse, 1.175494350822287508e-38, PT ;  /* 0x008000000600780b */ /* 0x041fe40003f2e200 */
[----:B------:R-:W-:Y:S02]  /*0c80*/  FSETP.GT.AND P0, PT, |R6|, 8.50705917302346158658e+37, PT ;  /* 0x7e8000000600780b */ /* 0x000fe40003f04200 */
[----:B------:R-:W-:-:S04]  /*0c90*/  FSEL R7, R7, 1, !P1 ;  /* 0x3f80000007077808 */ /* 0x000fc80004800000 */
[----:B------:R-:W-:Y:S02]  /*0ca0*/  FSEL R7, R7, 0.25, !P0 ;  /* 0x3e80000007077808 */ /* 0x000fe40004000000 */
[----:B------:R-:W-:Y:S01]  /*0cb0*/  ISETP.NE.U32.AND P0, PT, R5, RZ, PT ;  /* 0x000000ff0500720c */ /* 0x000fe20003f05070 */
[----:B------:R-:W-:Y:S02]  /*0cc0*/  HFMA2 R5, -RZ, RZ, 0, 0 ;  /* 0x00000000ff057431 */ /* 0x000fe400000001ff */
[----:B------:R-:W-:-:S06]  /*0cd0*/  FMUL R6, R6, R7 ;  /* 0x0000000706067220 */ /* 0x000fcc0000400000 */
[----:B------:R-:W0:Y:S02]  /*0ce0*/  MUFU.RCP R6, R6 ;  /* 0x0000000600067308 */ /* 0x000e240000001000 */
[----:B0-----:R-:W-:-:S05]  /*0cf0*/  FMUL R7, R7, R6 ;  /* 0x0000000607077220 */ /* 0x001fca0000400000 */
[----:B------:R-:W-:-:S05]  /*0d00*/  IADD3 R7, PT, PT, R7, 0x2, RZ ;  /* 0x0000000207077810 */ /* 0x000fca0007ffe0ff */
[----:B------:R-:W-:Y:S01]  /*0d10*/  FMUL.RZ R7, R4, R7 ;  /* 0x0000000704077220 */ /* 0x000fe2000040c000 */
[----:B------:R-:W-:-:S05]  /*0d20*/  MOV R4, R9 ;  /* 0x0000000900047202 */ /* 0x000fca0000000f00 */
[----:B------:R-:W0:Y:S02]  /*0d30*/  F2I.U32.TRUNC.NTZ R7, R7 ;  /* 0x0000000700077305 */ /* 0x000e24000020f000 */
[----:B0-----:R-:W-:Y:S02]  /*0d40*/  LOP3.LUT R8, R7, 0xffff, RZ, 0xc0, !PT ;  /* 0x0000ffff07087812 */ /* 0x001fe400078ec0ff */
[----:B------:R-:W-:Y:S01]  /*0d50*/  @!P0 MOV R8, 0xffffffff ;  /* 0xffffffff00088802 */ /* 0x000fe20000000f00 */
[----:B------:R-:W-:Y:S06]  /*0d60*/  RET.REL.NODEC R4 `(_Z20bottleneck_occupancyPfi) ;  /* 0xfffffff004a47950 */ /* 0x000fec0003c3ffff */
.L_x_21:
        /* <DEDUP_REMOVED lines=9> */
.L_x_24:


//--------------------- .text._Z18bottleneck_latencyPKfPfi --------------------------
	.section	.text._Z18bottleneck_latencyPKfPfi,"ax",@progbits
	.align	128
        .global         _Z18bottleneck_latencyPKfPfi
        .type           _Z18bottleneck_latencyPKfPfi,@function
        .size           _Z18bottleneck_latencyPKfPfi,(.L_x_30 - _Z18bottleneck_latencyPKfPfi)
        .other          _Z18bottleneck_latencyPKfPfi,@"STO_CUDA_ENTRY STV_DEFAULT"
_Z18bottleneck_latencyPKfPfi:
.text._Z18bottleneck_latencyPKfPfi:
[----:B------:R-:W-:Y:S01]  /*0000*/  LDC R1, c[0x0][0x37c] ;  /* 0x0000df00ff017b82 */ /* 0x000fe20000000800 */
[----:B------:R-:W0:Y:S07]  /*0010*/  S2R R2, SR_TID.X ;  /* 0x0000000000027919 */ /* 0x000e2e0000002100 */
[----:B------:R-:W1:Y:S08]  /*0020*/  LDC R5, c[0x0][0x390] ;  /* 0x0000e400ff057b82 */ /* 0x000e700000000800 */
[----:B------:R-:W0:Y:S08]  /*0030*/  S2UR UR4, SR_CTAID.X ;  /* 0x00000000000479c3 */ /* 0x000e300000002500 */
[----:B------:R-:W0:Y:S01]  /*0040*/  LDC R7, c[0x0][0x360] ;  /* 0x0000d800ff077b82 */ /* 0x000e220000000800 */
[----:B-1----:R-:W-:-:S04]  /*0050*/  SHF.R.S32.HI R0, RZ, 0x1f, R5 ;  /* 0x0000001fff007819 */ /* 0x002fc80000011405 */
[----:B------:R-:W-:-:S04]  /*0060*/  LEA.HI R0, R0, R5, RZ, 0x5 ;  /* 0x0000000500007211 */ /* 0x000fc800078f28ff */
[----:B------:R-:W-:Y:S01]  /*0070*/  SHF.R.S32.HI R0, RZ, 0x5, R0 ;  /* 0x00000005ff007819 */ /* 0x000fe20000011400 */
[----:B0-----:R-:W-:-:S05]  /*0080*/  IMAD R7, R7, UR4, R2 ;  /* 0x0000000407077c24 */ /* 0x001fca000f8e0202 */
[----:B------:R-:W-:-:S13]  /*0090*/  ISETP.GE.AND P0, PT, R7, R0, PT ;  /* 0x000000000700720c */ /* 0x000fda0003f06270 */
[----:B------:R-:W-:Y:S05]  /*00a0*/  @P0 EXIT ;  /* 0x000000000000094d */ /* 0x000fea0003800000 */
[----:B------:R-:W-:Y:S01]  /*00b0*/  IABS R9, R5 ;  /* 0x0000000500097213 */ /* 0x000fe20000000000 */
[----:B------:R-:W0:Y:S01]  /*00c0*/  LDCU.64 UR4, c[0x0][0x358] ;  /* 0x00006b00ff0477ac */ /* 0x000e220008000a00 */
[----:B------:R-:W-:Y:S02]  /*00d0*/  SHF.L.U32 R0, R7, 0x5, RZ ;  /* 0x0000000507007819 */ /* 0x000fe400000006ff */
[----:B------:R-:W1:Y:S02]  /*00e0*/  I2F.RP R4, R9 ;  /* 0x0000000900047306 */ /* 0x000e640000209400 */
[----:B------:R-:W-:-:S06]  /*00f0*/  ISETP.GE.AND P2, PT, R0, RZ, PT ;  /* 0x000000ff0000720c */ /* 0x000fcc0003f46270 */
[----:B-1----:R-:W1:Y:S02]  /*0100*/  MUFU.RCP R4, R4 ;  /* 0x0000000400047308 */ /* 0x002e640000001000 */
[----:B-1----:R-:W-:-:S06]  /*0110*/  VIADD R2, R4, 0xffffffe ;  /* 0x0ffffffe04027836 */ /* 0x002fcc0000000000 */
[----:B------:R1:W2:Y:S02]  /*0120*/  F2I.FTZ.U32.TRUNC.NTZ R3, R2 ;  /* 0x0000000200037305 */ /* 0x0002a4000021f000 */
[----:B-1----:R-:W-:Y:S02]  /*0130*/  IMAD.MOV.U32 R2, RZ, RZ, RZ ;  /* 0x000000ffff027224 */ /* 0x002fe400078e00ff */
[----:B--2---:R-:W-:-:S04]  /*0140*/  IMAD.MOV R6, RZ, RZ, -R3 ;  /* 0x000000ffff067224 */ /* 0x004fc800078e0a03 */
[----:B------:R-:W-:Y:S01]  /*0150*/  IMAD R11, R6, R9, RZ ;  /* 0x00000009060b7224 */ /* 0x000fe200078e02ff */
[----:B------:R-:W-:-:S03]  /*0160*/  IABS R6, R0 ;  /* 0x0000000000067213 */ /* 0x000fc60000000000 */
[----:B------:R-:W-:-:S06]  /*0170*/  IMAD.HI.U32 R3, R3, R11, R2 ;  /* 0x0000000b03037227 */ /* 0x000fcc00078e0002 */
[----:B------:R-:W-:-:S04]  /*0180*/  IMAD.HI.U32 R3, R3, R6, RZ ;  /* 0x0000000603037227 */ /* 0x000fc800078e00ff */
[----:B------:R-:W-:-:S04]  /*0190*/  IMAD.MOV R3, RZ, RZ, -R3 ;  /* 0x000000ffff037224 */ /* 0x000fc800078e0a03 */
[C---:B------:R-:W-:Y:S02]  /*01a0*/  IMAD R4, R9.reuse, R3, R6 ;  /* 0x0000000309047224 */ /* 0x040fe400078e0206 */
[----:B------:R-:W1:Y:S03]  /*01b0*/  LDC.64 R2, c[0x0][0x380] ;  /* 0x0000e000ff027b82 */ /* 0x000e660000000a00 */
[----:B------:R-:W-:-:S13]  /*01c0*/  ISETP.GT.U32.AND P0, PT, R9, R4, PT ;  /* 0x000000040900720c */ /* 0x000fda0003f04070 */
[----:B------:R-:W-:Y:S02]  /*01d0*/  @!P0 IADD3 R4, PT, PT, R4, -R9, RZ ;  /* 0x8000000904048210 */ /* 0x000fe40007ffe0ff */
[----:B------:R-:W-:Y:S02]  /*01e0*/  ISETP.NE.AND P0, PT, R5, RZ, PT ;  /* 0x000000ff0500720c */ /* 0x000fe40003f05270 */
[----:B------:R-:W-:-:S13]  /*01f0*/  ISETP.GT.U32.AND P1, PT, R9, R4, PT ;  /* 0x000000040900720c */ /* 0x000fda0003f24070 */
[----:B------:R-:W-:-:S05]  /*0200*/  @!P1 IMAD.IADD R4, R4, 0x1, -R9 ;  /* 0x0000000104049824 */ /* 0x000fca00078e0a09 */
[----:B------:R-:W-:Y:S02]  /*0210*/  @!P2 IADD3 R4, PT, PT, -R4, RZ, RZ ;  /* 0x000000ff0404a210 */ /* 0x000fe40007ffe1ff */
[----:B------:R-:W-:-:S05]  /*0220*/  @!P0 LOP3.LUT R4, RZ, R5, RZ, 0x33, !PT ;  /* 0x00000005ff048212 */ /* 0x000fca00078e33ff */
[----:B-1----:R-:W-:Y:S02]  /*0230*/  IMAD.WIDE R2, R4, 0x4, R2 ;  /* 0x0000000404027825 */ /* 0x002fe400078e0202 */
[----:B------:R-:W1:Y:S04]  /*0240*/  LDC.64 R4, c[0x0][0x388] ;  /* 0x0000e200ff047b82 */ /* 0x000e680000000a00 */
[----:B0-----:R-:W2:Y:S01]  /*0250*/  LDG.E R3, desc[UR4][R2.64] ;  /* 0x0000000402037981 */ /* 0x001ea2000c1e1900 */
[----:B-1----:R-:W-:-:S05]  /*0260*/  IMAD.WIDE R4, R7, 0x4, R4 ;  /* 0x0000000407047825 */ /* 0x002fca00078e0204 */
[----:B--2---:R-:W-:Y:S01]  /*0270*/  STG.E desc[UR4][R4.64], R3 ;  /* 0x0000000304007986 */ /* 0x004fe2000c101904 */
[----:B------:R-:W-:Y:S05]  /*0280*/  EXIT ;  /* 0x000000000000794d */ /* 0x000fea0003800000 */
.L_x_22:
        /* <DEDUP_REMOVED lines=15> */
.L_x_30:


//--------------------- .text._Z20bottleneck_bandwidthPKfPfi --------------------------
	.section	.text._Z20bottleneck_bandwidthPKfPfi,"ax",@progbits
	.align	128
        .global         _Z20bottleneck_bandwidthPKfPfi
        .type           _Z20bottleneck_bandwidthPKfPfi,@function
        .size           _Z20bottleneck_bandwidthPKfPfi,(.L_x_31 - _Z20bottleneck_bandwidthPKfPfi)
        .other          _Z20bottleneck_bandwidthPKfPfi,@"STO_CUDA_ENTRY STV_DEFAULT"
_Z20bottleneck_bandwidthPKfPfi:
.text._Z20bottleneck_bandwidthPKfPfi:
        /* <DEDUP_REMOVED lines=9> */
[----:B------:R-:W1:Y:S07]  /*0090*/  LDCU.64 UR4, c[0x0][0x358] ;  /* 0x00006b00ff0477ac */ /* 0x000e6e0008000a00 */
[----:B------:R-:W2:Y:S01]  /*00a0*/  LDC.64 R4, c[0x0][0x388] ;  /* 0x0000e200ff047b82 */ /* 0x000ea20000000a00 */
[----:B0-----:R-:W-:-:S06]  /*00b0*/  IMAD.WIDE R2, R7, 0x4, R2 ;  /* 0x0000000407027825 */ /* 0x001fcc00078e0202 */
[----:B-1----:R-:W3:Y:S01]  /*00c0*/  LDG.E R3, desc[UR4][R2.64] ;  /* 0x0000000402037981 */ /* 0x002ee2000c1e1900 */
[----:B--2---:R-:W-:-:S05]  /*00d0*/  IMAD.WIDE R4, R7, 0x4, R4 ;  /* 0x0000000407047825 */ /* 0x004fca00078e0204 */
[----:B---3--:R-:W-:Y:S01]  /*00e0*/  STG.E desc[UR4][R4.64], R3 ;  /* 0x0000000304007986 */ /* 0x008fe2000c101904 */
[----:B------:R-:W-:Y:S05]  /*00f0*/  EXIT ;  /* 0x000000000000794d */ /* 0x000fea0003800000 */
.L_x_23:
        /* <DEDUP_REMOVED lines=16> */
.L_x_31:


//--------------------- .nv.shared.reserved.0     --------------------------
	.section	.nv.shared.reserved.0,"aw",@nobits
	.weak		__nv_reservedSMEM_offset_0_alias
	.size		__nv_reservedSMEM_offset_0_alias, 0, 64
	.other		__nv_reservedSMEM_offset_0_alias,@"STO_CUDA_RESERVED_SHARED STV_DEFAULT"
__nv_reservedSMEM_offset_0_alias:
	.zero		0
	.zero		64


//--------------------- .nv.shared._Z20bottleneck_occupancyPfi --------------------------
	.section	.nv.shared._Z20bottleneck_occupancyPfi,"aw",@nobits
	.sectionflags	@""
	.align	4
.nv.shared._Z20bottleneck_occupancyPfi:
	.zero		33792


//--------------------- .nv.constant0._Z19optimized_referencePKfPfi --------------------------
	.section	.nv.constant0._Z19optimized_referencePKfPfi,"a",@progbits
	.sectionflags	@""
	.align	4
.nv.constant0._Z19optimized_referencePKfPfi:
	.zero		916


//--------------------- .nv.constant0._Z18bottleneck_atomicsPii --------------------------
	.section	.nv.constant0._Z18bottleneck_atomicsPii,"a",@progbits
	.sectionflags	@""
	.align	4
.nv.constant0._Z18bottleneck_atomicsPii:
	.zero		908


//--------------------- .nv.constant0._Z23bottleneck_dependenciesPfi --------------------------
	.section	.nv.constant0._Z23bottleneck_dependenciesPfi,"a",@progbits
	.sectionflags	@""
	.align	4
.nv.constant0._Z23bottleneck_dependenciesPfi:
	.zero		908


//--------------------- .nv.constant0._Z21bottleneck_divergencePfi --------------------------
	.section	.nv.constant0._Z21bottleneck_divergencePfi,"a",@progbits
	.sectionflags	@""
	.align	4
.nv.constant0._Z21bottleneck_divergencePfi:
	.zero		908


//--------------------- .nv.constant0._Z20bottleneck_occupancyPfi --------------------------
	.section	.nv.constant0._Z20bottleneck_occupancyPfi,"a",@progbits
	.sectionflags	@""
	.align	4
.nv.constant0._Z20bottleneck_occupancyPfi:
	.zero		908


//--------------------- .nv.constant0._Z18bottleneck_latencyPKfPfi --------------------------
	.section	.nv.constant0._Z18bottleneck_latencyPKfPfi,"a",@progbits
	.sectionflags	@""
	.align	4
.nv.constant0._Z18bottleneck_latencyPKfPfi:
	.zero		916


//--------------------- .nv.constant0._Z20bottleneck_bandwidthPKfPfi --------------------------
	.section	.nv.constant0._Z20bottleneck_bandwidthPKfPfi,"a",@progbits
	.sectionflags	@""
	.align	4
.nv.constant0._Z20bottleneck_bandwidthPKfPfi:
	.zero		916


//--------------------- SYMBOLS --------------------------

	.type		.nv.reservedSmem.offset0,@object
	.size		.nv.reservedSmem.offset0,0x4
	.type		.nv.reservedSmem.cap,@object
	.size		.nv.reservedSmem.cap,0x4
